//
// Generated by NVIDIA NVVM Compiler
//
// Compiler Build ID: CL-36424714
// Cuda compilation tools, release 13.0, V13.0.88
// Based on NVVM 20.0.0
//

.version 9.0
.target sm_100
.address_size 64

	// .globl	_Z37flash3_fused_attention_fp16_kernel_v2PK6__halfS1_S1_PS_iiiiif
.extern .shared .align 16 .b8 smem[];

.visible .entry _Z37flash3_fused_attention_fp16_kernel_v2PK6__halfS1_S1_PS_iiiiif(
	.param .u64 .ptr .align 1 _Z37flash3_fused_attention_fp16_kernel_v2PK6__halfS1_S1_PS_iiiiif_param_0,
	.param .u64 .ptr .align 1 _Z37flash3_fused_attention_fp16_kernel_v2PK6__halfS1_S1_PS_iiiiif_param_1,
	.param .u64 .ptr .align 1 _Z37flash3_fused_attention_fp16_kernel_v2PK6__halfS1_S1_PS_iiiiif_param_2,
	.param .u64 .ptr .align 1 _Z37flash3_fused_attention_fp16_kernel_v2PK6__halfS1_S1_PS_iiiiif_param_3,
	.param .u32 _Z37flash3_fused_attention_fp16_kernel_v2PK6__halfS1_S1_PS_iiiiif_param_4,
	.param .u32 _Z37flash3_fused_attention_fp16_kernel_v2PK6__halfS1_S1_PS_iiiiif_param_5,
	.param .u32 _Z37flash3_fused_attention_fp16_kernel_v2PK6__halfS1_S1_PS_iiiiif_param_6,
	.param .u32 _Z37flash3_fused_attention_fp16_kernel_v2PK6__halfS1_S1_PS_iiiiif_param_7,
	.param .u32 _Z37flash3_fused_attention_fp16_kernel_v2PK6__halfS1_S1_PS_iiiiif_param_8,
	.param .f32 _Z37flash3_fused_attention_fp16_kernel_v2PK6__halfS1_S1_PS_iiiiif_param_9
)
.maxntid 128
{
	.local .align 16 .b8 	__local_depot0[32];
	.reg .b64 	%SP;
	.reg .b64 	%SPL;
	.reg .pred 	%p<240>;
	.reg .b16 	%rs<346>;
	.reg .b32 	%r<642>;
	.reg .b32 	%f<1593>;
	.reg .b64 	%rd<199>;

	mov.u64 	%SPL, __local_depot0;
	ld.param.u64 	%rd27, [_Z37flash3_fused_attention_fp16_kernel_v2PK6__halfS1_S1_PS_iiiiif_param_0];
	ld.param.u64 	%rd28, [_Z37flash3_fused_attention_fp16_kernel_v2PK6__halfS1_S1_PS_iiiiif_param_1];
	ld.param.u64 	%rd29, [_Z37flash3_fused_attention_fp16_kernel_v2PK6__halfS1_S1_PS_iiiiif_param_2];
	ld.param.u64 	%rd30, [_Z37flash3_fused_attention_fp16_kernel_v2PK6__halfS1_S1_PS_iiiiif_param_3];
	ld.param.u32 	%r182, [_Z37flash3_fused_attention_fp16_kernel_v2PK6__halfS1_S1_PS_iiiiif_param_4];
	ld.param.u32 	%r178, [_Z37flash3_fused_attention_fp16_kernel_v2PK6__halfS1_S1_PS_iiiiif_param_5];
	ld.param.u32 	%r179, [_Z37flash3_fused_attention_fp16_kernel_v2PK6__halfS1_S1_PS_iiiiif_param_6];
	ld.param.u32 	%r180, [_Z37flash3_fused_attention_fp16_kernel_v2PK6__halfS1_S1_PS_iiiiif_param_7];
	ld.param.u32 	%r181, [_Z37flash3_fused_attention_fp16_kernel_v2PK6__halfS1_S1_PS_iiiiif_param_8];
	ld.param.f32 	%f148, [_Z37flash3_fused_attention_fp16_kernel_v2PK6__halfS1_S1_PS_iiiiif_param_9];
	cvta.to.global.u64 	%rd1, %rd30;
	add.u64 	%rd2, %SPL, 0;
	add.u64 	%rd3, %SPL, 16;
	mov.u32 	%r1, %tid.x;
	shr.u32 	%r577, %r1, 5;
	mov.u32 	%r3, %ntid.x;
	mov.u32 	%r183, %ctaid.x;
	shl.b32 	%r4, %r183, 6;
	mov.u32 	%r5, %ctaid.y;
	mov.u32 	%r6, %ctaid.z;
	setp.ge.s32 	%p1, %r5, %r178;
	setp.ge.s32 	%p2, %r6, %r182;
	or.pred  	%p3, %p2, %p1;
	@%p3 bra 	$L__BB0_192;
	sub.s32 	%r184, %r179, %r4;
	min.s32 	%r7, %r184, 64;
	setp.lt.s32 	%p4, %r184, 1;
	@%p4 bra 	$L__BB0_192;
	mul.wide.u32 	%rd33, %r178, %r6;
	cvt.u64.u32 	%rd34, %r5;
	add.s64 	%rd35, %rd33, %rd34;
	cvt.s64.s32 	%rd36, %r179;
	mul.lo.s64 	%rd37, %rd35, %rd36;
	cvt.s64.s32 	%rd38, %r180;
	mul.lo.s64 	%rd4, %rd37, %rd38;
	cvta.to.global.u64 	%rd5, %rd28;
	cvta.to.global.u64 	%rd6, %rd29;
	add.s32 	%r8, %r180, 8;
	shl.b32 	%r9, %r8, 8;
	mul.lo.s32 	%r10, %r7, %r180;
	setp.ge.s32 	%p5, %r1, %r10;
	@%p5 bra 	$L__BB0_5;
	cvta.to.global.u64 	%rd7, %rd27;
	mov.u32 	%r576, %r1;
$L__BB0_4:
	div.s32 	%r185, %r576, %r180;
	mul.lo.s32 	%r186, %r185, %r180;
	sub.s32 	%r187, %r576, %r186;
	mad.lo.s32 	%r188, %r185, %r8, %r187;
	shl.b32 	%r189, %r188, 1;
	mov.u32 	%r190, smem;
	add.s32 	%r191, %r190, %r189;
	add.s32 	%r192, %r4, %r185;
	mad.lo.s32 	%r193, %r192, %r180, %r187;
	cvt.s64.s32 	%rd39, %r193;
	add.s64 	%rd40, %rd4, %rd39;
	shl.b64 	%rd41, %rd40, 1;
	add.s64 	%rd42, %rd7, %rd41;
	ld.global.nc.u16 	%rs1, [%rd42];
	st.shared.u16 	[%r191], %rs1;
	add.s32 	%r576, %r576, %r3;
	setp.lt.s32 	%p6, %r576, %r10;
	@%p6 bra 	$L__BB0_4;
$L__BB0_5:
	bar.sync 	0;
	setp.ge.s32 	%p7, %r577, %r7;
	@%p7 bra 	$L__BB0_192;
	shl.b64 	%rd43, %rd4, 1;
	add.s64 	%rd8, %rd5, %rd43;
	add.s64 	%rd9, %rd6, %rd43;
	shl.b32 	%r194, %r8, 7;
	mov.u32 	%r195, smem;
	add.s32 	%r13, %r195, %r194;
	add.s32 	%r14, %r13, %r9;
	add.s32 	%r15, %r14, %r9;
	min.s32 	%r196, %r179, 128;
	mul.lo.s32 	%r16, %r196, %r180;
	shr.s32 	%r197, %r180, 31;
	shr.u32 	%r198, %r197, 27;
	add.s32 	%r199, %r180, %r198;
	shr.s32 	%r200, %r199, 5;
	add.s32 	%r17, %r200, -1;
	and.b32  	%r18, %r200, 7;
	add.s32 	%r19, %r18, -1;
	and.b32  	%r20, %r200, 3;
	and.b32  	%r21, %r200, 15;
	add.s32 	%r22, %r21, -1;
	and.b32  	%r23, %r200, 67108856;
	and.b32  	%r24, %r200, 1;
	and.b32  	%r25, %r200, 67108848;
	neg.s32 	%r26, %r23;
$L__BB0_7:
	setp.ge.s32 	%p8, %r1, %r16;
	add.s32 	%r28, %r577, %r4;
	@%p8 bra 	$L__BB0_10;
	mov.u32 	%r578, %r1;
$L__BB0_9:
	div.s32 	%r201, %r578, %r180;
	mul.lo.s32 	%r202, %r201, %r180;
	sub.s32 	%r203, %r578, %r202;
	mad.lo.s32 	%r204, %r201, %r8, %r203;
	shl.b32 	%r205, %r204, 1;
	add.s32 	%r206, %r13, %r205;
	mul.wide.s32 	%rd44, %r578, 2;
	add.s64 	%rd45, %rd8, %rd44;
	ld.global.nc.u16 	%rs2, [%rd45];
	st.shared.u16 	[%r206], %rs2;
	shl.b32 	%r207, %r8, 8;
	add.s32 	%r208, %r206, %r207;
	add.s64 	%rd46, %rd9, %rd44;
	ld.global.nc.u16 	%rs3, [%rd46];
	st.shared.u16 	[%r208], %rs3;
	add.s32 	%r578, %r578, %r3;
	setp.lt.s32 	%p9, %r578, %r16;
	@%p9 bra 	$L__BB0_9;
$L__BB0_10:
	setp.lt.s32 	%p10, %r180, 32;
	bar.sync 	0;
	@%p10 bra 	$L__BB0_35;
	setp.lt.u32 	%p11, %r17, 7;
	and.b32  	%r31, %r1, 31;
	mad.lo.s32 	%r32, %r577, %r8, %r31;
	mov.b32 	%r580, 0;
	@%p11 bra 	$L__BB0_14;
	add.s64 	%rd198, %rd2, 16;
	mul.lo.s32 	%r210, %r8, %r577;
	shl.b32 	%r211, %r210, 1;
	shl.b32 	%r212, %r31, 1;
	mov.u32 	%r213, smem;
	add.s32 	%r214, %r212, %r213;
	add.s32 	%r215, %r214, %r211;
	add.s32 	%r582, %r215, 256;
	mov.u32 	%r583, %r26;
$L__BB0_13:
	.pragma "nounroll";
	ld.shared.u16 	%rs4, [%r582+-256];
	// begin inline asm
	{  cvt.f32.f16 %f149, %rs4;}

	// end inline asm
	ld.shared.u16 	%rs5, [%r582+-192];
	// begin inline asm
	{  cvt.f32.f16 %f150, %rs5;}

	// end inline asm
	ld.shared.u16 	%rs6, [%r582+-128];
	// begin inline asm
	{  cvt.f32.f16 %f151, %rs6;}

	// end inline asm
	ld.shared.u16 	%rs7, [%r582+-64];
	// begin inline asm
	{  cvt.f32.f16 %f152, %rs7;}

	// end inline asm
	st.local.v4.f32 	[%rd198+-16], {%f149, %f150, %f151, %f152};
	ld.shared.u16 	%rs8, [%r582];
	// begin inline asm
	{  cvt.f32.f16 %f153, %rs8;}

	// end inline asm
	ld.shared.u16 	%rs9, [%r582+64];
	// begin inline asm
	{  cvt.f32.f16 %f154, %rs9;}

	// end inline asm
	ld.shared.u16 	%rs10, [%r582+128];
	// begin inline asm
	{  cvt.f32.f16 %f155, %rs10;}

	// end inline asm
	ld.shared.u16 	%rs11, [%r582+192];
	// begin inline asm
	{  cvt.f32.f16 %f156, %rs11;}

	// end inline asm
	st.local.v4.f32 	[%rd198], {%f153, %f154, %f155, %f156};
	add.s32 	%r583, %r583, 8;
	add.s32 	%r582, %r582, 512;
	add.s64 	%rd198, %rd198, 32;
	setp.eq.s32 	%p12, %r583, 0;
	mov.u32 	%r580, %r23;
	@%p12 bra 	$L__BB0_14;
	bra.uni 	$L__BB0_13;
$L__BB0_14:
	setp.eq.s32 	%p13, %r18, 0;
	@%p13 bra 	$L__BB0_22;
	setp.lt.u32 	%p14, %r19, 3;
	@%p14 bra 	$L__BB0_17;
	shl.b32 	%r216, %r580, 5;
	add.s32 	%r217, %r32, %r216;
	shl.b32 	%r218, %r217, 1;
	mov.u32 	%r219, smem;
	add.s32 	%r220, %r219, %r218;
	ld.shared.u16 	%rs12, [%r220];
	// begin inline asm
	{  cvt.f32.f16 %f157, %rs12;}

	// end inline asm
	mul.wide.u32 	%rd47, %r580, 4;
	add.s64 	%rd48, %rd2, %rd47;
	st.local.f32 	[%rd48], %f157;
	ld.shared.u16 	%rs13, [%r220+64];
	// begin inline asm
	{  cvt.f32.f16 %f158, %rs13;}

	// end inline asm
	st.local.f32 	[%rd48+4], %f158;
	ld.shared.u16 	%rs14, [%r220+128];
	// begin inline asm
	{  cvt.f32.f16 %f159, %rs14;}

	// end inline asm
	st.local.f32 	[%rd48+8], %f159;
	ld.shared.u16 	%rs15, [%r220+192];
	// begin inline asm
	{  cvt.f32.f16 %f160, %rs15;}

	// end inline asm
	st.local.f32 	[%rd48+12], %f160;
	add.s32 	%r580, %r580, 4;
$L__BB0_17:
	setp.eq.s32 	%p15, %r20, 0;
	@%p15 bra 	$L__BB0_22;
	setp.eq.s32 	%p16, %r20, 1;
	@%p16 bra 	$L__BB0_20;
	shl.b32 	%r221, %r580, 5;
	add.s32 	%r222, %r32, %r221;
	shl.b32 	%r223, %r222, 1;
	mov.u32 	%r224, smem;
	add.s32 	%r225, %r224, %r223;
	ld.shared.u16 	%rs16, [%r225];
	// begin inline asm
	{  cvt.f32.f16 %f161, %rs16;}

	// end inline asm
	mul.wide.u32 	%rd49, %r580, 4;
	add.s64 	%rd50, %rd2, %rd49;
	st.local.f32 	[%rd50], %f161;
	ld.shared.u16 	%rs17, [%r225+64];
	// begin inline asm
	{  cvt.f32.f16 %f162, %rs17;}

	// end inline asm
	st.local.f32 	[%rd50+4], %f162;
	add.s32 	%r580, %r580, 2;
$L__BB0_20:
	setp.eq.s32 	%p17, %r24, 0;
	@%p17 bra 	$L__BB0_22;
	shl.b32 	%r226, %r580, 5;
	add.s32 	%r227, %r32, %r226;
	shl.b32 	%r228, %r227, 1;
	mov.u32 	%r229, smem;
	add.s32 	%r230, %r229, %r228;
	ld.shared.u16 	%rs18, [%r230];
	// begin inline asm
	{  cvt.f32.f16 %f163, %rs18;}

	// end inline asm
	mul.wide.u32 	%rd51, %r580, 4;
	add.s64 	%rd52, %rd2, %rd51;
	st.local.f32 	[%rd52], %f163;
$L__BB0_22:
	setp.lt.u32 	%p18, %r17, 15;
	mov.b32 	%r585, 0;
	@%p18 bra 	$L__BB0_25;
	mov.b32 	%r587, 0;
$L__BB0_24:
	.pragma "nounroll";
	mul.wide.u32 	%rd53, %r587, 4;
	add.s64 	%rd54, %rd3, %rd53;
	mov.f32 	%f164, 0f00000000;
	st.local.v4.f32 	[%rd54], {%f164, %f164, %f164, %f164};
	st.local.v4.f32 	[%rd54+16], {%f164, %f164, %f164, %f164};
	st.local.v4.f32 	[%rd54+32], {%f164, %f164, %f164, %f164};
	st.local.v4.f32 	[%rd54+48], {%f164, %f164, %f164, %f164};
	add.s32 	%r587, %r587, 16;
	setp.eq.s32 	%p19, %r587, %r25;
	mov.u32 	%r585, %r25;
	@%p19 bra 	$L__BB0_25;
	bra.uni 	$L__BB0_24;
$L__BB0_25:
	setp.eq.s32 	%p20, %r21, 0;
	@%p20 bra 	$L__BB0_35;
	setp.lt.u32 	%p21, %r22, 7;
	@%p21 bra 	$L__BB0_28;
	mul.wide.u32 	%rd55, %r585, 4;
	add.s64 	%rd56, %rd3, %rd55;
	mov.b32 	%r233, 0;
	st.local.u32 	[%rd56], %r233;
	st.local.u32 	[%rd56+4], %r233;
	st.local.u32 	[%rd56+8], %r233;
	st.local.u32 	[%rd56+12], %r233;
	st.local.u32 	[%rd56+16], %r233;
	st.local.u32 	[%rd56+20], %r233;
	st.local.u32 	[%rd56+24], %r233;
	st.local.u32 	[%rd56+28], %r233;
	add.s32 	%r585, %r585, 8;
$L__BB0_28:
	setp.eq.s32 	%p22, %r18, 0;
	@%p22 bra 	$L__BB0_35;
	setp.lt.u32 	%p23, %r19, 3;
	@%p23 bra 	$L__BB0_31;
	mul.wide.u32 	%rd57, %r585, 4;
	add.s64 	%rd58, %rd3, %rd57;
	mov.b32 	%r234, 0;
	st.local.u32 	[%rd58], %r234;
	st.local.u32 	[%rd58+4], %r234;
	st.local.u32 	[%rd58+8], %r234;
	st.local.u32 	[%rd58+12], %r234;
	add.s32 	%r585, %r585, 4;
$L__BB0_31:
	setp.eq.s32 	%p24, %r20, 0;
	@%p24 bra 	$L__BB0_35;
	setp.eq.s32 	%p25, %r20, 1;
	mul.wide.u32 	%rd59, %r585, 4;
	add.s64 	%rd13, %rd3, %rd59;
	mov.b32 	%r235, 0;
	st.local.u32 	[%rd13], %r235;
	@%p25 bra 	$L__BB0_35;
	setp.eq.s32 	%p26, %r20, 2;
	mov.b32 	%r236, 0;
	st.local.u32 	[%rd13+4], %r236;
	@%p26 bra 	$L__BB0_35;
	mov.b32 	%r237, 0;
	st.local.u32 	[%rd13+8], %r237;
$L__BB0_35:
	setp.lt.s32 	%p27, %r179, 1;
	mov.f32 	%f1577, 0f00000000;
	@%p27 bra 	$L__BB0_149;
	mov.b32 	%r589, 0;
	mov.f32 	%f1576, 0fFF800000;
	mov.f32 	%f1577, 0f00000000;
	mov.u32 	%r588, %r179;
	mov.u32 	%r590, %r589;
$L__BB0_37:
	mov.u32 	%r52, %r589;
	shl.b32 	%r239, %r8, 8;
	add.s32 	%r54, %r15, %r239;
	min.s32 	%r240, %r588, 128;
	max.s32 	%r55, %r240, 1;
	add.s32 	%r589, %r52, 128;
	setp.le.s32 	%p28, %r179, %r589;
	@%p28 bra 	$L__BB0_41;
	sub.s32 	%r241, %r179, %r589;
	min.s32 	%r242, %r241, 128;
	mul.lo.s32 	%r57, %r242, %r180;
	setp.ge.s32 	%p29, %r1, %r57;
	@%p29 bra 	$L__BB0_41;
	setp.eq.s32 	%p30, %r590, 1;
	selp.b32 	%r58, %r14, %r54, %p30;
	selp.b32 	%r59, %r13, %r15, %p30;
	mov.u32 	%r591, %r1;
$L__BB0_40:
	div.s32 	%r243, %r591, %r180;
	mul.lo.s32 	%r244, %r243, %r180;
	sub.s32 	%r245, %r591, %r244;
	mad.lo.s32 	%r246, %r243, %r8, %r245;
	shl.b32 	%r247, %r246, 1;
	add.s32 	%r248, %r59, %r247;
	add.s32 	%r249, %r243, %r589;
	mad.lo.s32 	%r250, %r249, %r180, %r245;
	mul.wide.s32 	%rd60, %r250, 2;
	add.s64 	%rd61, %rd8, %rd60;
	ld.global.nc.u16 	%rs19, [%rd61];
	st.shared.u16 	[%r248], %rs19;
	add.s32 	%r251, %r58, %r247;
	add.s64 	%rd62, %rd9, %rd60;
	ld.global.nc.u16 	%rs20, [%rd62];
	st.shared.u16 	[%r251], %rs20;
	add.s32 	%r591, %r591, %r3;
	setp.lt.s32 	%p31, %r591, %r57;
	@%p31 bra 	$L__BB0_40;
$L__BB0_41:
	bar.sync 	0;
	setp.eq.s32 	%p32, %r590, 0;
	selp.b32 	%r62, %r13, %r15, %p32;
	selp.b32 	%r63, %r14, %r54, %p32;
	setp.le.s32 	%p33, %r179, %r52;
	@%p33 bra 	$L__BB0_230;
	setp.lt.s32 	%p34, %r180, 32;
	@%p34 bra 	$L__BB0_223;
	and.b32  	%r64, %r55, 3;
	setp.lt.s32 	%p86, %r588, 4;
	mov.b32 	%r626, 0;
	@%p86 bra 	$L__BB0_194;
	and.b32  	%r626, %r55, 252;
	mov.b32 	%r592, 0;
$L__BB0_45:
	.pragma "nounroll";
	setp.lt.u32 	%p87, %r17, 15;
	add.s32 	%r67, %r592, %r52;
	and.b32  	%r330, %r1, 31;
	mad.lo.s32 	%r68, %r592, %r8, %r330;
	mov.f32 	%f1555, 0f00000000;
	mov.b32 	%r623, 0;
	@%p87 bra 	$L__BB0_48;
	mov.f32 	%f1555, 0f00000000;
	mov.b32 	%r593, 0;
$L__BB0_47:
	.pragma "nounroll";
	shl.b32 	%r332, %r593, 5;
	add.s32 	%r333, %r68, %r332;
	shl.b32 	%r334, %r333, 1;
	add.s32 	%r335, %r62, %r334;
	ld.shared.u16 	%rs21, [%r335];
	// begin inline asm
	{  cvt.f32.f16 %f312, %rs21;}

	// end inline asm
	mul.wide.u32 	%rd63, %r593, 4;
	add.s64 	%rd64, %rd2, %rd63;
	ld.local.v4.f32 	{%f328, %f329, %f330, %f331}, [%rd64];
	fma.rn.f32 	%f332, %f312, %f328, %f1555;
	ld.shared.u16 	%rs22, [%r335+64];
	// begin inline asm
	{  cvt.f32.f16 %f313, %rs22;}

	// end inline asm
	fma.rn.f32 	%f333, %f313, %f329, %f332;
	ld.shared.u16 	%rs23, [%r335+128];
	// begin inline asm
	{  cvt.f32.f16 %f314, %rs23;}

	// end inline asm
	fma.rn.f32 	%f334, %f314, %f330, %f333;
	ld.shared.u16 	%rs24, [%r335+192];
	// begin inline asm
	{  cvt.f32.f16 %f315, %rs24;}

	// end inline asm
	fma.rn.f32 	%f335, %f315, %f331, %f334;
	ld.shared.u16 	%rs25, [%r335+256];
	// begin inline asm
	{  cvt.f32.f16 %f316, %rs25;}

	// end inline asm
	ld.local.v4.f32 	{%f336, %f337, %f338, %f339}, [%rd64+16];
	fma.rn.f32 	%f340, %f316, %f336, %f335;
	ld.shared.u16 	%rs26, [%r335+320];
	// begin inline asm
	{  cvt.f32.f16 %f317, %rs26;}

	// end inline asm
	fma.rn.f32 	%f341, %f317, %f337, %f340;
	ld.shared.u16 	%rs27, [%r335+384];
	// begin inline asm
	{  cvt.f32.f16 %f318, %rs27;}

	// end inline asm
	fma.rn.f32 	%f342, %f318, %f338, %f341;
	ld.shared.u16 	%rs28, [%r335+448];
	// begin inline asm
	{  cvt.f32.f16 %f319, %rs28;}

	// end inline asm
	fma.rn.f32 	%f343, %f319, %f339, %f342;
	ld.shared.u16 	%rs29, [%r335+512];
	// begin inline asm
	{  cvt.f32.f16 %f320, %rs29;}

	// end inline asm
	ld.local.v4.f32 	{%f344, %f345, %f346, %f347}, [%rd64+32];
	fma.rn.f32 	%f348, %f320, %f344, %f343;
	ld.shared.u16 	%rs30, [%r335+576];
	// begin inline asm
	{  cvt.f32.f16 %f321, %rs30;}

	// end inline asm
	fma.rn.f32 	%f349, %f321, %f345, %f348;
	ld.shared.u16 	%rs31, [%r335+640];
	// begin inline asm
	{  cvt.f32.f16 %f322, %rs31;}

	// end inline asm
	fma.rn.f32 	%f350, %f322, %f346, %f349;
	ld.shared.u16 	%rs32, [%r335+704];
	// begin inline asm
	{  cvt.f32.f16 %f323, %rs32;}

	// end inline asm
	fma.rn.f32 	%f351, %f323, %f347, %f350;
	ld.shared.u16 	%rs33, [%r335+768];
	// begin inline asm
	{  cvt.f32.f16 %f324, %rs33;}

	// end inline asm
	ld.local.v4.f32 	{%f352, %f353, %f354, %f355}, [%rd64+48];
	fma.rn.f32 	%f356, %f324, %f352, %f351;
	ld.shared.u16 	%rs34, [%r335+832];
	// begin inline asm
	{  cvt.f32.f16 %f325, %rs34;}

	// end inline asm
	fma.rn.f32 	%f357, %f325, %f353, %f356;
	ld.shared.u16 	%rs35, [%r335+896];
	// begin inline asm
	{  cvt.f32.f16 %f326, %rs35;}

	// end inline asm
	fma.rn.f32 	%f358, %f326, %f354, %f357;
	ld.shared.u16 	%rs36, [%r335+960];
	// begin inline asm
	{  cvt.f32.f16 %f327, %rs36;}

	// end inline asm
	fma.rn.f32 	%f1555, %f327, %f355, %f358;
	add.s32 	%r593, %r593, 16;
	setp.eq.s32 	%p88, %r593, %r25;
	mov.u32 	%r623, %r25;
	@%p88 bra 	$L__BB0_48;
	bra.uni 	$L__BB0_47;
$L__BB0_48:
	setp.eq.s32 	%p89, %r21, 0;
	@%p89 bra 	$L__BB0_58;
	setp.lt.u32 	%p90, %r22, 7;
	@%p90 bra 	$L__BB0_51;
	shl.b32 	%r336, %r623, 5;
	add.s32 	%r337, %r68, %r336;
	shl.b32 	%r338, %r337, 1;
	add.s32 	%r339, %r62, %r338;
	ld.shared.u16 	%rs37, [%r339];
	// begin inline asm
	{  cvt.f32.f16 %f360, %rs37;}

	// end inline asm
	mul.wide.u32 	%rd65, %r623, 4;
	add.s64 	%rd66, %rd2, %rd65;
	ld.local.f32 	%f368, [%rd66];
	fma.rn.f32 	%f369, %f360, %f368, %f1555;
	ld.shared.u16 	%rs38, [%r339+64];
	// begin inline asm
	{  cvt.f32.f16 %f361, %rs38;}

	// end inline asm
	ld.local.f32 	%f370, [%rd66+4];
	fma.rn.f32 	%f371, %f361, %f370, %f369;
	ld.shared.u16 	%rs39, [%r339+128];
	// begin inline asm
	{  cvt.f32.f16 %f362, %rs39;}

	// end inline asm
	ld.local.f32 	%f372, [%rd66+8];
	fma.rn.f32 	%f373, %f362, %f372, %f371;
	ld.shared.u16 	%rs40, [%r339+192];
	// begin inline asm
	{  cvt.f32.f16 %f363, %rs40;}

	// end inline asm
	ld.local.f32 	%f374, [%rd66+12];
	fma.rn.f32 	%f375, %f363, %f374, %f373;
	ld.shared.u16 	%rs41, [%r339+256];
	// begin inline asm
	{  cvt.f32.f16 %f364, %rs41;}

	// end inline asm
	ld.local.f32 	%f376, [%rd66+16];
	fma.rn.f32 	%f377, %f364, %f376, %f375;
	ld.shared.u16 	%rs42, [%r339+320];
	// begin inline asm
	{  cvt.f32.f16 %f365, %rs42;}

	// end inline asm
	ld.local.f32 	%f378, [%rd66+20];
	fma.rn.f32 	%f379, %f365, %f378, %f377;
	ld.shared.u16 	%rs43, [%r339+384];
	// begin inline asm
	{  cvt.f32.f16 %f366, %rs43;}

	// end inline asm
	ld.local.f32 	%f380, [%rd66+24];
	fma.rn.f32 	%f381, %f366, %f380, %f379;
	ld.shared.u16 	%rs44, [%r339+448];
	// begin inline asm
	{  cvt.f32.f16 %f367, %rs44;}

	// end inline asm
	ld.local.f32 	%f382, [%rd66+28];
	fma.rn.f32 	%f1555, %f367, %f382, %f381;
	add.s32 	%r623, %r623, 8;
$L__BB0_51:
	setp.eq.s32 	%p91, %r18, 0;
	@%p91 bra 	$L__BB0_58;
	setp.lt.u32 	%p92, %r19, 3;
	@%p92 bra 	$L__BB0_54;
	shl.b32 	%r340, %r623, 5;
	add.s32 	%r341, %r68, %r340;
	shl.b32 	%r342, %r341, 1;
	add.s32 	%r343, %r62, %r342;
	ld.shared.u16 	%rs45, [%r343];
	// begin inline asm
	{  cvt.f32.f16 %f384, %rs45;}

	// end inline asm
	mul.wide.u32 	%rd67, %r623, 4;
	add.s64 	%rd68, %rd2, %rd67;
	ld.local.f32 	%f388, [%rd68];
	fma.rn.f32 	%f389, %f384, %f388, %f1555;
	ld.shared.u16 	%rs46, [%r343+64];
	// begin inline asm
	{  cvt.f32.f16 %f385, %rs46;}

	// end inline asm
	ld.local.f32 	%f390, [%rd68+4];
	fma.rn.f32 	%f391, %f385, %f390, %f389;
	ld.shared.u16 	%rs47, [%r343+128];
	// begin inline asm
	{  cvt.f32.f16 %f386, %rs47;}

	// end inline asm
	ld.local.f32 	%f392, [%rd68+8];
	fma.rn.f32 	%f393, %f386, %f392, %f391;
	ld.shared.u16 	%rs48, [%r343+192];
	// begin inline asm
	{  cvt.f32.f16 %f387, %rs48;}

	// end inline asm
	ld.local.f32 	%f394, [%rd68+12];
	fma.rn.f32 	%f1555, %f387, %f394, %f393;
	add.s32 	%r623, %r623, 4;
$L__BB0_54:
	setp.eq.s32 	%p93, %r20, 0;
	@%p93 bra 	$L__BB0_58;
	setp.eq.s32 	%p94, %r20, 1;
	shl.b32 	%r344, %r623, 5;
	add.s32 	%r345, %r68, %r344;
	shl.b32 	%r346, %r345, 1;
	add.s32 	%r136, %r62, %r346;
	ld.shared.u16 	%rs49, [%r136];
	// begin inline asm
	{  cvt.f32.f16 %f395, %rs49;}

	// end inline asm
	mul.wide.u32 	%rd69, %r623, 4;
	add.s64 	%rd21, %rd2, %rd69;
	ld.local.f32 	%f396, [%rd21];
	fma.rn.f32 	%f1555, %f395, %f396, %f1555;
	@%p94 bra 	$L__BB0_58;
	setp.eq.s32 	%p95, %r20, 2;
	ld.shared.u16 	%rs50, [%r136+64];
	// begin inline asm
	{  cvt.f32.f16 %f397, %rs50;}

	// end inline asm
	ld.local.f32 	%f398, [%rd21+4];
	fma.rn.f32 	%f1555, %f397, %f398, %f1555;
	@%p95 bra 	$L__BB0_58;
	ld.shared.u16 	%rs51, [%r136+128];
	// begin inline asm
	{  cvt.f32.f16 %f399, %rs51;}

	// end inline asm
	ld.local.f32 	%f400, [%rd21+8];
	fma.rn.f32 	%f1555, %f399, %f400, %f1555;
$L__BB0_58:
	setp.lt.u32 	%p96, %r17, 15;
	setp.ne.s32 	%p97, %r181, 0;
	mov.b32 	%r348, %f1555;
	shfl.sync.bfly.b32	%r349|%p98, %r348, 16, 31, -1;
	mov.b32 	%f401, %r349;
	add.f32 	%f402, %f1555, %f401;
	mov.b32 	%r350, %f402;
	shfl.sync.bfly.b32	%r351|%p99, %r350, 8, 31, -1;
	mov.b32 	%f403, %r351;
	add.f32 	%f404, %f402, %f403;
	mov.b32 	%r352, %f404;
	shfl.sync.bfly.b32	%r353|%p100, %r352, 4, 31, -1;
	mov.b32 	%f405, %r353;
	add.f32 	%f406, %f404, %f405;
	mov.b32 	%r354, %f406;
	shfl.sync.bfly.b32	%r355|%p101, %r354, 2, 31, -1;
	mov.b32 	%f407, %r355;
	add.f32 	%f408, %f406, %f407;
	mov.b32 	%r356, %f408;
	shfl.sync.bfly.b32	%r357|%p102, %r356, 1, 31, -1;
	mov.b32 	%f409, %r357;
	add.f32 	%f410, %f408, %f409;
	mul.f32 	%f411, %f148, %f410;
	setp.gt.s32 	%p103, %r67, %r28;
	selp.f32 	%f412, 0fFF800000, %f411, %p103;
	selp.f32 	%f413, %f412, %f411, %p97;
	max.f32 	%f74, %f1576, %f413;
	sub.f32 	%f414, %f1576, %f74;
	mul.f32 	%f415, %f414, 0f3FB8AA3B;
	ex2.approx.f32 	%f75, %f415;
	sub.f32 	%f416, %f413, %f74;
	mul.f32 	%f417, %f416, 0f3FB8AA3B;
	ex2.approx.f32 	%f76, %f417;
	fma.rn.f32 	%f77, %f1577, %f75, %f76;
	mov.b32 	%r620, 0;
	@%p96 bra 	$L__BB0_61;
	mov.b32 	%r594, 0;
$L__BB0_60:
	.pragma "nounroll";
	shl.b32 	%r359, %r594, 5;
	add.s32 	%r360, %r68, %r359;
	shl.b32 	%r361, %r360, 1;
	add.s32 	%r362, %r63, %r361;
	ld.shared.u16 	%rs52, [%r362];
	// begin inline asm
	{  cvt.f32.f16 %f418, %rs52;}

	// end inline asm
	mul.wide.u32 	%rd70, %r594, 4;
	add.s64 	%rd71, %rd3, %rd70;
	ld.local.v4.f32 	{%f434, %f435, %f436, %f437}, [%rd71];
	mul.f32 	%f438, %f75, %f434;
	fma.rn.f32 	%f439, %f76, %f418, %f438;
	ld.shared.u16 	%rs53, [%r362+64];
	// begin inline asm
	{  cvt.f32.f16 %f419, %rs53;}

	// end inline asm
	mul.f32 	%f440, %f75, %f435;
	fma.rn.f32 	%f441, %f76, %f419, %f440;
	ld.shared.u16 	%rs54, [%r362+128];
	// begin inline asm
	{  cvt.f32.f16 %f420, %rs54;}

	// end inline asm
	mul.f32 	%f442, %f75, %f436;
	fma.rn.f32 	%f443, %f76, %f420, %f442;
	ld.shared.u16 	%rs55, [%r362+192];
	// begin inline asm
	{  cvt.f32.f16 %f421, %rs55;}

	// end inline asm
	mul.f32 	%f444, %f75, %f437;
	fma.rn.f32 	%f445, %f76, %f421, %f444;
	st.local.v4.f32 	[%rd71], {%f439, %f441, %f443, %f445};
	ld.shared.u16 	%rs56, [%r362+256];
	// begin inline asm
	{  cvt.f32.f16 %f422, %rs56;}

	// end inline asm
	ld.local.v4.f32 	{%f446, %f447, %f448, %f449}, [%rd71+16];
	mul.f32 	%f450, %f75, %f446;
	fma.rn.f32 	%f451, %f76, %f422, %f450;
	ld.shared.u16 	%rs57, [%r362+320];
	// begin inline asm
	{  cvt.f32.f16 %f423, %rs57;}

	// end inline asm
	mul.f32 	%f452, %f75, %f447;
	fma.rn.f32 	%f453, %f76, %f423, %f452;
	ld.shared.u16 	%rs58, [%r362+384];
	// begin inline asm
	{  cvt.f32.f16 %f424, %rs58;}

	// end inline asm
	mul.f32 	%f454, %f75, %f448;
	fma.rn.f32 	%f455, %f76, %f424, %f454;
	ld.shared.u16 	%rs59, [%r362+448];
	// begin inline asm
	{  cvt.f32.f16 %f425, %rs59;}

	// end inline asm
	mul.f32 	%f456, %f75, %f449;
	fma.rn.f32 	%f457, %f76, %f425, %f456;
	st.local.v4.f32 	[%rd71+16], {%f451, %f453, %f455, %f457};
	ld.shared.u16 	%rs60, [%r362+512];
	// begin inline asm
	{  cvt.f32.f16 %f426, %rs60;}

	// end inline asm
	ld.local.v4.f32 	{%f458, %f459, %f460, %f461}, [%rd71+32];
	mul.f32 	%f462, %f75, %f458;
	fma.rn.f32 	%f463, %f76, %f426, %f462;
	ld.shared.u16 	%rs61, [%r362+576];
	// begin inline asm
	{  cvt.f32.f16 %f427, %rs61;}

	// end inline asm
	mul.f32 	%f464, %f75, %f459;
	fma.rn.f32 	%f465, %f76, %f427, %f464;
	ld.shared.u16 	%rs62, [%r362+640];
	// begin inline asm
	{  cvt.f32.f16 %f428, %rs62;}

	// end inline asm
	mul.f32 	%f466, %f75, %f460;
	fma.rn.f32 	%f467, %f76, %f428, %f466;
	ld.shared.u16 	%rs63, [%r362+704];
	// begin inline asm
	{  cvt.f32.f16 %f429, %rs63;}

	// end inline asm
	mul.f32 	%f468, %f75, %f461;
	fma.rn.f32 	%f469, %f76, %f429, %f468;
	st.local.v4.f32 	[%rd71+32], {%f463, %f465, %f467, %f469};
	ld.shared.u16 	%rs64, [%r362+768];
	// begin inline asm
	{  cvt.f32.f16 %f430, %rs64;}

	// end inline asm
	ld.local.v4.f32 	{%f470, %f471, %f472, %f473}, [%rd71+48];
	mul.f32 	%f474, %f75, %f470;
	fma.rn.f32 	%f475, %f76, %f430, %f474;
	ld.shared.u16 	%rs65, [%r362+832];
	// begin inline asm
	{  cvt.f32.f16 %f431, %rs65;}

	// end inline asm
	mul.f32 	%f476, %f75, %f471;
	fma.rn.f32 	%f477, %f76, %f431, %f476;
	ld.shared.u16 	%rs66, [%r362+896];
	// begin inline asm
	{  cvt.f32.f16 %f432, %rs66;}

	// end inline asm
	mul.f32 	%f478, %f75, %f472;
	fma.rn.f32 	%f479, %f76, %f432, %f478;
	ld.shared.u16 	%rs67, [%r362+960];
	// begin inline asm
	{  cvt.f32.f16 %f433, %rs67;}

	// end inline asm
	mul.f32 	%f480, %f75, %f473;
	fma.rn.f32 	%f481, %f76, %f433, %f480;
	st.local.v4.f32 	[%rd71+48], {%f475, %f477, %f479, %f481};
	add.s32 	%r594, %r594, 16;
	setp.eq.s32 	%p104, %r594, %r25;
	mov.u32 	%r620, %r25;
	@%p104 bra 	$L__BB0_61;
	bra.uni 	$L__BB0_60;
$L__BB0_61:
	setp.eq.s32 	%p105, %r21, 0;
	@%p105 bra 	$L__BB0_71;
	setp.lt.u32 	%p106, %r22, 7;
	@%p106 bra 	$L__BB0_64;
	shl.b32 	%r363, %r620, 5;
	add.s32 	%r364, %r68, %r363;
	shl.b32 	%r365, %r364, 1;
	add.s32 	%r366, %r63, %r365;
	ld.shared.u16 	%rs68, [%r366];
	// begin inline asm
	{  cvt.f32.f16 %f482, %rs68;}

	// end inline asm
	mul.wide.u32 	%rd72, %r620, 4;
	add.s64 	%rd73, %rd3, %rd72;
	ld.local.f32 	%f490, [%rd73];
	mul.f32 	%f491, %f75, %f490;
	fma.rn.f32 	%f492, %f76, %f482, %f491;
	st.local.f32 	[%rd73], %f492;
	ld.shared.u16 	%rs69, [%r366+64];
	// begin inline asm
	{  cvt.f32.f16 %f483, %rs69;}

	// end inline asm
	ld.local.f32 	%f493, [%rd73+4];
	mul.f32 	%f494, %f75, %f493;
	fma.rn.f32 	%f495, %f76, %f483, %f494;
	st.local.f32 	[%rd73+4], %f495;
	ld.shared.u16 	%rs70, [%r366+128];
	// begin inline asm
	{  cvt.f32.f16 %f484, %rs70;}

	// end inline asm
	ld.local.f32 	%f496, [%rd73+8];
	mul.f32 	%f497, %f75, %f496;
	fma.rn.f32 	%f498, %f76, %f484, %f497;
	st.local.f32 	[%rd73+8], %f498;
	ld.shared.u16 	%rs71, [%r366+192];
	// begin inline asm
	{  cvt.f32.f16 %f485, %rs71;}

	// end inline asm
	ld.local.f32 	%f499, [%rd73+12];
	mul.f32 	%f500, %f75, %f499;
	fma.rn.f32 	%f501, %f76, %f485, %f500;
	st.local.f32 	[%rd73+12], %f501;
	ld.shared.u16 	%rs72, [%r366+256];
	// begin inline asm
	{  cvt.f32.f16 %f486, %rs72;}

	// end inline asm
	ld.local.f32 	%f502, [%rd73+16];
	mul.f32 	%f503, %f75, %f502;
	fma.rn.f32 	%f504, %f76, %f486, %f503;
	st.local.f32 	[%rd73+16], %f504;
	ld.shared.u16 	%rs73, [%r366+320];
	// begin inline asm
	{  cvt.f32.f16 %f487, %rs73;}

	// end inline asm
	ld.local.f32 	%f505, [%rd73+20];
	mul.f32 	%f506, %f75, %f505;
	fma.rn.f32 	%f507, %f76, %f487, %f506;
	st.local.f32 	[%rd73+20], %f507;
	ld.shared.u16 	%rs74, [%r366+384];
	// begin inline asm
	{  cvt.f32.f16 %f488, %rs74;}

	// end inline asm
	ld.local.f32 	%f508, [%rd73+24];
	mul.f32 	%f509, %f75, %f508;
	fma.rn.f32 	%f510, %f76, %f488, %f509;
	st.local.f32 	[%rd73+24], %f510;
	ld.shared.u16 	%rs75, [%r366+448];
	// begin inline asm
	{  cvt.f32.f16 %f489, %rs75;}

	// end inline asm
	ld.local.f32 	%f511, [%rd73+28];
	mul.f32 	%f512, %f75, %f511;
	fma.rn.f32 	%f513, %f76, %f489, %f512;
	st.local.f32 	[%rd73+28], %f513;
	add.s32 	%r620, %r620, 8;
$L__BB0_64:
	setp.eq.s32 	%p107, %r18, 0;
	@%p107 bra 	$L__BB0_71;
	setp.lt.u32 	%p108, %r19, 3;
	@%p108 bra 	$L__BB0_67;
	shl.b32 	%r367, %r620, 5;
	add.s32 	%r368, %r68, %r367;
	shl.b32 	%r369, %r368, 1;
	add.s32 	%r370, %r63, %r369;
	ld.shared.u16 	%rs76, [%r370];
	// begin inline asm
	{  cvt.f32.f16 %f514, %rs76;}

	// end inline asm
	mul.wide.u32 	%rd74, %r620, 4;
	add.s64 	%rd75, %rd3, %rd74;
	ld.local.f32 	%f518, [%rd75];
	mul.f32 	%f519, %f75, %f518;
	fma.rn.f32 	%f520, %f76, %f514, %f519;
	st.local.f32 	[%rd75], %f520;
	ld.shared.u16 	%rs77, [%r370+64];
	// begin inline asm
	{  cvt.f32.f16 %f515, %rs77;}

	// end inline asm
	ld.local.f32 	%f521, [%rd75+4];
	mul.f32 	%f522, %f75, %f521;
	fma.rn.f32 	%f523, %f76, %f515, %f522;
	st.local.f32 	[%rd75+4], %f523;
	ld.shared.u16 	%rs78, [%r370+128];
	// begin inline asm
	{  cvt.f32.f16 %f516, %rs78;}

	// end inline asm
	ld.local.f32 	%f524, [%rd75+8];
	mul.f32 	%f525, %f75, %f524;
	fma.rn.f32 	%f526, %f76, %f516, %f525;
	st.local.f32 	[%rd75+8], %f526;
	ld.shared.u16 	%rs79, [%r370+192];
	// begin inline asm
	{  cvt.f32.f16 %f517, %rs79;}

	// end inline asm
	ld.local.f32 	%f527, [%rd75+12];
	mul.f32 	%f528, %f75, %f527;
	fma.rn.f32 	%f529, %f76, %f517, %f528;
	st.local.f32 	[%rd75+12], %f529;
	add.s32 	%r620, %r620, 4;
$L__BB0_67:
	setp.eq.s32 	%p109, %r20, 0;
	@%p109 bra 	$L__BB0_71;
	setp.eq.s32 	%p110, %r20, 1;
	shl.b32 	%r371, %r620, 5;
	add.s32 	%r372, %r68, %r371;
	shl.b32 	%r373, %r372, 1;
	add.s32 	%r129, %r63, %r373;
	ld.shared.u16 	%rs80, [%r129];
	// begin inline asm
	{  cvt.f32.f16 %f530, %rs80;}

	// end inline asm
	mul.wide.u32 	%rd76, %r620, 4;
	add.s64 	%rd20, %rd3, %rd76;
	ld.local.f32 	%f531, [%rd20];
	mul.f32 	%f532, %f75, %f531;
	fma.rn.f32 	%f533, %f76, %f530, %f532;
	st.local.f32 	[%rd20], %f533;
	@%p110 bra 	$L__BB0_71;
	setp.eq.s32 	%p111, %r20, 2;
	ld.shared.u16 	%rs81, [%r129+64];
	// begin inline asm
	{  cvt.f32.f16 %f534, %rs81;}

	// end inline asm
	ld.local.f32 	%f535, [%rd20+4];
	mul.f32 	%f536, %f75, %f535;
	fma.rn.f32 	%f537, %f76, %f534, %f536;
	st.local.f32 	[%rd20+4], %f537;
	@%p111 bra 	$L__BB0_71;
	ld.shared.u16 	%rs82, [%r129+128];
	// begin inline asm
	{  cvt.f32.f16 %f538, %rs82;}

	// end inline asm
	ld.local.f32 	%f539, [%rd20+8];
	mul.f32 	%f540, %f75, %f539;
	fma.rn.f32 	%f541, %f76, %f538, %f540;
	st.local.f32 	[%rd20+8], %f541;
$L__BB0_71:
	add.s32 	%r130, %r68, %r8;
	mov.f32 	%f1532, 0f00000000;
	mov.b32 	%r597, 0;
	@%p96 bra 	$L__BB0_74;
	mov.f32 	%f1532, 0f00000000;
	mov.b32 	%r595, 0;
$L__BB0_73:
	.pragma "nounroll";
	shl.b32 	%r376, %r595, 5;
	add.s32 	%r377, %r130, %r376;
	shl.b32 	%r378, %r377, 1;
	add.s32 	%r379, %r62, %r378;
	ld.shared.u16 	%rs83, [%r379];
	// begin inline asm
	{  cvt.f32.f16 %f545, %rs83;}

	// end inline asm
	mul.wide.u32 	%rd77, %r595, 4;
	add.s64 	%rd78, %rd2, %rd77;
	ld.local.v4.f32 	{%f561, %f562, %f563, %f564}, [%rd78];
	fma.rn.f32 	%f565, %f545, %f561, %f1532;
	ld.shared.u16 	%rs84, [%r379+64];
	// begin inline asm
	{  cvt.f32.f16 %f546, %rs84;}

	// end inline asm
	fma.rn.f32 	%f566, %f546, %f562, %f565;
	ld.shared.u16 	%rs85, [%r379+128];
	// begin inline asm
	{  cvt.f32.f16 %f547, %rs85;}

	// end inline asm
	fma.rn.f32 	%f567, %f547, %f563, %f566;
	ld.shared.u16 	%rs86, [%r379+192];
	// begin inline asm
	{  cvt.f32.f16 %f548, %rs86;}

	// end inline asm
	fma.rn.f32 	%f568, %f548, %f564, %f567;
	ld.shared.u16 	%rs87, [%r379+256];
	// begin inline asm
	{  cvt.f32.f16 %f549, %rs87;}

	// end inline asm
	ld.local.v4.f32 	{%f569, %f570, %f571, %f572}, [%rd78+16];
	fma.rn.f32 	%f573, %f549, %f569, %f568;
	ld.shared.u16 	%rs88, [%r379+320];
	// begin inline asm
	{  cvt.f32.f16 %f550, %rs88;}

	// end inline asm
	fma.rn.f32 	%f574, %f550, %f570, %f573;
	ld.shared.u16 	%rs89, [%r379+384];
	// begin inline asm
	{  cvt.f32.f16 %f551, %rs89;}

	// end inline asm
	fma.rn.f32 	%f575, %f551, %f571, %f574;
	ld.shared.u16 	%rs90, [%r379+448];
	// begin inline asm
	{  cvt.f32.f16 %f552, %rs90;}

	// end inline asm
	fma.rn.f32 	%f576, %f552, %f572, %f575;
	ld.shared.u16 	%rs91, [%r379+512];
	// begin inline asm
	{  cvt.f32.f16 %f553, %rs91;}

	// end inline asm
	ld.local.v4.f32 	{%f577, %f578, %f579, %f580}, [%rd78+32];
	fma.rn.f32 	%f581, %f553, %f577, %f576;
	ld.shared.u16 	%rs92, [%r379+576];
	// begin inline asm
	{  cvt.f32.f16 %f554, %rs92;}

	// end inline asm
	fma.rn.f32 	%f582, %f554, %f578, %f581;
	ld.shared.u16 	%rs93, [%r379+640];
	// begin inline asm
	{  cvt.f32.f16 %f555, %rs93;}

	// end inline asm
	fma.rn.f32 	%f583, %f555, %f579, %f582;
	ld.shared.u16 	%rs94, [%r379+704];
	// begin inline asm
	{  cvt.f32.f16 %f556, %rs94;}

	// end inline asm
	fma.rn.f32 	%f584, %f556, %f580, %f583;
	ld.shared.u16 	%rs95, [%r379+768];
	// begin inline asm
	{  cvt.f32.f16 %f557, %rs95;}

	// end inline asm
	ld.local.v4.f32 	{%f585, %f586, %f587, %f588}, [%rd78+48];
	fma.rn.f32 	%f589, %f557, %f585, %f584;
	ld.shared.u16 	%rs96, [%r379+832];
	// begin inline asm
	{  cvt.f32.f16 %f558, %rs96;}

	// end inline asm
	fma.rn.f32 	%f590, %f558, %f586, %f589;
	ld.shared.u16 	%rs97, [%r379+896];
	// begin inline asm
	{  cvt.f32.f16 %f559, %rs97;}

	// end inline asm
	fma.rn.f32 	%f591, %f559, %f587, %f590;
	ld.shared.u16 	%rs98, [%r379+960];
	// begin inline asm
	{  cvt.f32.f16 %f560, %rs98;}

	// end inline asm
	fma.rn.f32 	%f1532, %f560, %f588, %f591;
	add.s32 	%r595, %r595, 16;
	setp.ne.s32 	%p113, %r595, %r25;
	mov.u32 	%r597, %r25;
	@%p113 bra 	$L__BB0_73;
$L__BB0_74:
	@%p105 bra 	$L__BB0_84;
	setp.lt.u32 	%p115, %r22, 7;
	@%p115 bra 	$L__BB0_77;
	shl.b32 	%r380, %r597, 5;
	add.s32 	%r381, %r130, %r380;
	shl.b32 	%r382, %r381, 1;
	add.s32 	%r383, %r62, %r382;
	ld.shared.u16 	%rs99, [%r383];
	// begin inline asm
	{  cvt.f32.f16 %f593, %rs99;}

	// end inline asm
	mul.wide.u32 	%rd79, %r597, 4;
	add.s64 	%rd80, %rd2, %rd79;
	ld.local.f32 	%f601, [%rd80];
	fma.rn.f32 	%f602, %f593, %f601, %f1532;
	ld.shared.u16 	%rs100, [%r383+64];
	// begin inline asm
	{  cvt.f32.f16 %f594, %rs100;}

	// end inline asm
	ld.local.f32 	%f603, [%rd80+4];
	fma.rn.f32 	%f604, %f594, %f603, %f602;
	ld.shared.u16 	%rs101, [%r383+128];
	// begin inline asm
	{  cvt.f32.f16 %f595, %rs101;}

	// end inline asm
	ld.local.f32 	%f605, [%rd80+8];
	fma.rn.f32 	%f606, %f595, %f605, %f604;
	ld.shared.u16 	%rs102, [%r383+192];
	// begin inline asm
	{  cvt.f32.f16 %f596, %rs102;}

	// end inline asm
	ld.local.f32 	%f607, [%rd80+12];
	fma.rn.f32 	%f608, %f596, %f607, %f606;
	ld.shared.u16 	%rs103, [%r383+256];
	// begin inline asm
	{  cvt.f32.f16 %f597, %rs103;}

	// end inline asm
	ld.local.f32 	%f609, [%rd80+16];
	fma.rn.f32 	%f610, %f597, %f609, %f608;
	ld.shared.u16 	%rs104, [%r383+320];
	// begin inline asm
	{  cvt.f32.f16 %f598, %rs104;}

	// end inline asm
	ld.local.f32 	%f611, [%rd80+20];
	fma.rn.f32 	%f612, %f598, %f611, %f610;
	ld.shared.u16 	%rs105, [%r383+384];
	// begin inline asm
	{  cvt.f32.f16 %f599, %rs105;}

	// end inline asm
	ld.local.f32 	%f613, [%rd80+24];
	fma.rn.f32 	%f614, %f599, %f613, %f612;
	ld.shared.u16 	%rs106, [%r383+448];
	// begin inline asm
	{  cvt.f32.f16 %f600, %rs106;}

	// end inline asm
	ld.local.f32 	%f615, [%rd80+28];
	fma.rn.f32 	%f1532, %f600, %f615, %f614;
	add.s32 	%r597, %r597, 8;
$L__BB0_77:
	setp.eq.s32 	%p116, %r18, 0;
	@%p116 bra 	$L__BB0_84;
	setp.lt.u32 	%p117, %r19, 3;
	@%p117 bra 	$L__BB0_80;
	shl.b32 	%r384, %r597, 5;
	add.s32 	%r385, %r130, %r384;
	shl.b32 	%r386, %r385, 1;
	add.s32 	%r387, %r62, %r386;
	ld.shared.u16 	%rs107, [%r387];
	// begin inline asm
	{  cvt.f32.f16 %f617, %rs107;}

	// end inline asm
	mul.wide.u32 	%rd81, %r597, 4;
	add.s64 	%rd82, %rd2, %rd81;
	ld.local.f32 	%f621, [%rd82];
	fma.rn.f32 	%f622, %f617, %f621, %f1532;
	ld.shared.u16 	%rs108, [%r387+64];
	// begin inline asm
	{  cvt.f32.f16 %f618, %rs108;}

	// end inline asm
	ld.local.f32 	%f623, [%rd82+4];
	fma.rn.f32 	%f624, %f618, %f623, %f622;
	ld.shared.u16 	%rs109, [%r387+128];
	// begin inline asm
	{  cvt.f32.f16 %f619, %rs109;}

	// end inline asm
	ld.local.f32 	%f625, [%rd82+8];
	fma.rn.f32 	%f626, %f619, %f625, %f624;
	ld.shared.u16 	%rs110, [%r387+192];
	// begin inline asm
	{  cvt.f32.f16 %f620, %rs110;}

	// end inline asm
	ld.local.f32 	%f627, [%rd82+12];
	fma.rn.f32 	%f1532, %f620, %f627, %f626;
	add.s32 	%r597, %r597, 4;
$L__BB0_80:
	setp.eq.s32 	%p118, %r20, 0;
	@%p118 bra 	$L__BB0_84;
	setp.eq.s32 	%p119, %r20, 1;
	shl.b32 	%r388, %r597, 5;
	add.s32 	%r389, %r130, %r388;
	shl.b32 	%r390, %r389, 1;
	add.s32 	%r80, %r62, %r390;
	ld.shared.u16 	%rs111, [%r80];
	// begin inline asm
	{  cvt.f32.f16 %f628, %rs111;}

	// end inline asm
	mul.wide.u32 	%rd83, %r597, 4;
	add.s64 	%rd14, %rd2, %rd83;
	ld.local.f32 	%f629, [%rd14];
	fma.rn.f32 	%f1532, %f628, %f629, %f1532;
	@%p119 bra 	$L__BB0_84;
	setp.eq.s32 	%p120, %r20, 2;
	ld.shared.u16 	%rs112, [%r80+64];
	// begin inline asm
	{  cvt.f32.f16 %f630, %rs112;}

	// end inline asm
	ld.local.f32 	%f631, [%rd14+4];
	fma.rn.f32 	%f1532, %f630, %f631, %f1532;
	@%p120 bra 	$L__BB0_84;
	ld.shared.u16 	%rs113, [%r80+128];
	// begin inline asm
	{  cvt.f32.f16 %f632, %rs113;}

	// end inline asm
	ld.local.f32 	%f633, [%rd14+8];
	fma.rn.f32 	%f1532, %f632, %f633, %f1532;
$L__BB0_84:
	setp.lt.u32 	%p121, %r17, 15;
	setp.ne.s32 	%p122, %r181, 0;
	mov.b32 	%r392, %f1532;
	shfl.sync.bfly.b32	%r393|%p123, %r392, 16, 31, -1;
	mov.b32 	%f634, %r393;
	add.f32 	%f635, %f1532, %f634;
	mov.b32 	%r394, %f635;
	shfl.sync.bfly.b32	%r395|%p124, %r394, 8, 31, -1;
	mov.b32 	%f636, %r395;
	add.f32 	%f637, %f635, %f636;
	mov.b32 	%r396, %f637;
	shfl.sync.bfly.b32	%r397|%p125, %r396, 4, 31, -1;
	mov.b32 	%f638, %r397;
	add.f32 	%f639, %f637, %f638;
	mov.b32 	%r398, %f639;
	shfl.sync.bfly.b32	%r399|%p126, %r398, 2, 31, -1;
	mov.b32 	%f640, %r399;
	add.f32 	%f641, %f639, %f640;
	mov.b32 	%r400, %f641;
	shfl.sync.bfly.b32	%r401|%p127, %r400, 1, 31, -1;
	mov.b32 	%f642, %r401;
	add.f32 	%f643, %f641, %f642;
	mul.f32 	%f644, %f148, %f643;
	add.s32 	%r402, %r67, 1;
	setp.gt.s32 	%p128, %r402, %r28;
	selp.f32 	%f645, 0fFF800000, %f644, %p128;
	selp.f32 	%f646, %f645, %f644, %p122;
	max.f32 	%f22, %f74, %f646;
	sub.f32 	%f647, %f74, %f22;
	mul.f32 	%f648, %f647, 0f3FB8AA3B;
	ex2.approx.f32 	%f23, %f648;
	sub.f32 	%f649, %f646, %f22;
	mul.f32 	%f650, %f649, 0f3FB8AA3B;
	ex2.approx.f32 	%f24, %f650;
	fma.rn.f32 	%f25, %f77, %f23, %f24;
	mov.b32 	%r601, 0;
	@%p121 bra 	$L__BB0_87;
	mov.b32 	%r599, 0;
$L__BB0_86:
	.pragma "nounroll";
	shl.b32 	%r404, %r599, 5;
	add.s32 	%r405, %r130, %r404;
	shl.b32 	%r406, %r405, 1;
	add.s32 	%r407, %r63, %r406;
	ld.shared.u16 	%rs114, [%r407];
	// begin inline asm
	{  cvt.f32.f16 %f651, %rs114;}

	// end inline asm
	mul.wide.u32 	%rd84, %r599, 4;
	add.s64 	%rd85, %rd3, %rd84;
	ld.local.v4.f32 	{%f667, %f668, %f669, %f670}, [%rd85];
	mul.f32 	%f671, %f23, %f667;
	fma.rn.f32 	%f672, %f24, %f651, %f671;
	ld.shared.u16 	%rs115, [%r407+64];
	// begin inline asm
	{  cvt.f32.f16 %f652, %rs115;}

	// end inline asm
	mul.f32 	%f673, %f23, %f668;
	fma.rn.f32 	%f674, %f24, %f652, %f673;
	ld.shared.u16 	%rs116, [%r407+128];
	// begin inline asm
	{  cvt.f32.f16 %f653, %rs116;}

	// end inline asm
	mul.f32 	%f675, %f23, %f669;
	fma.rn.f32 	%f676, %f24, %f653, %f675;
	ld.shared.u16 	%rs117, [%r407+192];
	// begin inline asm
	{  cvt.f32.f16 %f654, %rs117;}

	// end inline asm
	mul.f32 	%f677, %f23, %f670;
	fma.rn.f32 	%f678, %f24, %f654, %f677;
	st.local.v4.f32 	[%rd85], {%f672, %f674, %f676, %f678};
	ld.shared.u16 	%rs118, [%r407+256];
	// begin inline asm
	{  cvt.f32.f16 %f655, %rs118;}

	// end inline asm
	ld.local.v4.f32 	{%f679, %f680, %f681, %f682}, [%rd85+16];
	mul.f32 	%f683, %f23, %f679;
	fma.rn.f32 	%f684, %f24, %f655, %f683;
	ld.shared.u16 	%rs119, [%r407+320];
	// begin inline asm
	{  cvt.f32.f16 %f656, %rs119;}

	// end inline asm
	mul.f32 	%f685, %f23, %f680;
	fma.rn.f32 	%f686, %f24, %f656, %f685;
	ld.shared.u16 	%rs120, [%r407+384];
	// begin inline asm
	{  cvt.f32.f16 %f657, %rs120;}

	// end inline asm
	mul.f32 	%f687, %f23, %f681;
	fma.rn.f32 	%f688, %f24, %f657, %f687;
	ld.shared.u16 	%rs121, [%r407+448];
	// begin inline asm
	{  cvt.f32.f16 %f658, %rs121;}

	// end inline asm
	mul.f32 	%f689, %f23, %f682;
	fma.rn.f32 	%f690, %f24, %f658, %f689;
	st.local.v4.f32 	[%rd85+16], {%f684, %f686, %f688, %f690};
	ld.shared.u16 	%rs122, [%r407+512];
	// begin inline asm
	{  cvt.f32.f16 %f659, %rs122;}

	// end inline asm
	ld.local.v4.f32 	{%f691, %f692, %f693, %f694}, [%rd85+32];
	mul.f32 	%f695, %f23, %f691;
	fma.rn.f32 	%f696, %f24, %f659, %f695;
	ld.shared.u16 	%rs123, [%r407+576];
	// begin inline asm
	{  cvt.f32.f16 %f660, %rs123;}

	// end inline asm
	mul.f32 	%f697, %f23, %f692;
	fma.rn.f32 	%f698, %f24, %f660, %f697;
	ld.shared.u16 	%rs124, [%r407+640];
	// begin inline asm
	{  cvt.f32.f16 %f661, %rs124;}

	// end inline asm
	mul.f32 	%f699, %f23, %f693;
	fma.rn.f32 	%f700, %f24, %f661, %f699;
	ld.shared.u16 	%rs125, [%r407+704];
	// begin inline asm
	{  cvt.f32.f16 %f662, %rs125;}

	// end inline asm
	mul.f32 	%f701, %f23, %f694;
	fma.rn.f32 	%f702, %f24, %f662, %f701;
	st.local.v4.f32 	[%rd85+32], {%f696, %f698, %f700, %f702};
	ld.shared.u16 	%rs126, [%r407+768];
	// begin inline asm
	{  cvt.f32.f16 %f663, %rs126;}

	// end inline asm
	ld.local.v4.f32 	{%f703, %f704, %f705, %f706}, [%rd85+48];
	mul.f32 	%f707, %f23, %f703;
	fma.rn.f32 	%f708, %f24, %f663, %f707;
	ld.shared.u16 	%rs127, [%r407+832];
	// begin inline asm
	{  cvt.f32.f16 %f664, %rs127;}

	// end inline asm
	mul.f32 	%f709, %f23, %f704;
	fma.rn.f32 	%f710, %f24, %f664, %f709;
	ld.shared.u16 	%rs128, [%r407+896];
	// begin inline asm
	{  cvt.f32.f16 %f665, %rs128;}

	// end inline asm
	mul.f32 	%f711, %f23, %f705;
	fma.rn.f32 	%f712, %f24, %f665, %f711;
	ld.shared.u16 	%rs129, [%r407+960];
	// begin inline asm
	{  cvt.f32.f16 %f666, %rs129;}

	// end inline asm
	mul.f32 	%f713, %f23, %f706;
	fma.rn.f32 	%f714, %f24, %f666, %f713;
	st.local.v4.f32 	[%rd85+48], {%f708, %f710, %f712, %f714};
	add.s32 	%r599, %r599, 16;
	setp.ne.s32 	%p129, %r599, %r25;
	mov.u32 	%r601, %r25;
	@%p129 bra 	$L__BB0_86;
$L__BB0_87:
	setp.eq.s32 	%p130, %r21, 0;
	@%p130 bra 	$L__BB0_97;
	setp.lt.u32 	%p131, %r22, 7;
	@%p131 bra 	$L__BB0_90;
	shl.b32 	%r408, %r601, 5;
	add.s32 	%r409, %r130, %r408;
	shl.b32 	%r410, %r409, 1;
	add.s32 	%r411, %r63, %r410;
	ld.shared.u16 	%rs130, [%r411];
	// begin inline asm
	{  cvt.f32.f16 %f715, %rs130;}

	// end inline asm
	mul.wide.u32 	%rd86, %r601, 4;
	add.s64 	%rd87, %rd3, %rd86;
	ld.local.f32 	%f723, [%rd87];
	mul.f32 	%f724, %f23, %f723;
	fma.rn.f32 	%f725, %f24, %f715, %f724;
	st.local.f32 	[%rd87], %f725;
	ld.shared.u16 	%rs131, [%r411+64];
	// begin inline asm
	{  cvt.f32.f16 %f716, %rs131;}

	// end inline asm
	ld.local.f32 	%f726, [%rd87+4];
	mul.f32 	%f727, %f23, %f726;
	fma.rn.f32 	%f728, %f24, %f716, %f727;
	st.local.f32 	[%rd87+4], %f728;
	ld.shared.u16 	%rs132, [%r411+128];
	// begin inline asm
	{  cvt.f32.f16 %f717, %rs132;}

	// end inline asm
	ld.local.f32 	%f729, [%rd87+8];
	mul.f32 	%f730, %f23, %f729;
	fma.rn.f32 	%f731, %f24, %f717, %f730;
	st.local.f32 	[%rd87+8], %f731;
	ld.shared.u16 	%rs133, [%r411+192];
	// begin inline asm
	{  cvt.f32.f16 %f718, %rs133;}

	// end inline asm
	ld.local.f32 	%f732, [%rd87+12];
	mul.f32 	%f733, %f23, %f732;
	fma.rn.f32 	%f734, %f24, %f718, %f733;
	st.local.f32 	[%rd87+12], %f734;
	ld.shared.u16 	%rs134, [%r411+256];
	// begin inline asm
	{  cvt.f32.f16 %f719, %rs134;}

	// end inline asm
	ld.local.f32 	%f735, [%rd87+16];
	mul.f32 	%f736, %f23, %f735;
	fma.rn.f32 	%f737, %f24, %f719, %f736;
	st.local.f32 	[%rd87+16], %f737;
	ld.shared.u16 	%rs135, [%r411+320];
	// begin inline asm
	{  cvt.f32.f16 %f720, %rs135;}

	// end inline asm
	ld.local.f32 	%f738, [%rd87+20];
	mul.f32 	%f739, %f23, %f738;
	fma.rn.f32 	%f740, %f24, %f720, %f739;
	st.local.f32 	[%rd87+20], %f740;
	ld.shared.u16 	%rs136, [%r411+384];
	// begin inline asm
	{  cvt.f32.f16 %f721, %rs136;}

	// end inline asm
	ld.local.f32 	%f741, [%rd87+24];
	mul.f32 	%f742, %f23, %f741;
	fma.rn.f32 	%f743, %f24, %f721, %f742;
	st.local.f32 	[%rd87+24], %f743;
	ld.shared.u16 	%rs137, [%r411+448];
	// begin inline asm
	{  cvt.f32.f16 %f722, %rs137;}

	// end inline asm
	ld.local.f32 	%f744, [%rd87+28];
	mul.f32 	%f745, %f23, %f744;
	fma.rn.f32 	%f746, %f24, %f722, %f745;
	st.local.f32 	[%rd87+28], %f746;
	add.s32 	%r601, %r601, 8;
$L__BB0_90:
	setp.eq.s32 	%p132, %r18, 0;
	@%p132 bra 	$L__BB0_97;
	setp.lt.u32 	%p133, %r19, 3;
	@%p133 bra 	$L__BB0_93;
	shl.b32 	%r412, %r601, 5;
	add.s32 	%r413, %r130, %r412;
	shl.b32 	%r414, %r413, 1;
	add.s32 	%r415, %r63, %r414;
	ld.shared.u16 	%rs138, [%r415];
	// begin inline asm
	{  cvt.f32.f16 %f747, %rs138;}

	// end inline asm
	mul.wide.u32 	%rd88, %r601, 4;
	add.s64 	%rd89, %rd3, %rd88;
	ld.local.f32 	%f751, [%rd89];
	mul.f32 	%f752, %f23, %f751;
	fma.rn.f32 	%f753, %f24, %f747, %f752;
	st.local.f32 	[%rd89], %f753;
	ld.shared.u16 	%rs139, [%r415+64];
	// begin inline asm
	{  cvt.f32.f16 %f748, %rs139;}

	// end inline asm
	ld.local.f32 	%f754, [%rd89+4];
	mul.f32 	%f755, %f23, %f754;
	fma.rn.f32 	%f756, %f24, %f748, %f755;
	st.local.f32 	[%rd89+4], %f756;
	ld.shared.u16 	%rs140, [%r415+128];
	// begin inline asm
	{  cvt.f32.f16 %f749, %rs140;}

	// end inline asm
	ld.local.f32 	%f757, [%rd89+8];
	mul.f32 	%f758, %f23, %f757;
	fma.rn.f32 	%f759, %f24, %f749, %f758;
	st.local.f32 	[%rd89+8], %f759;
	ld.shared.u16 	%rs141, [%r415+192];
	// begin inline asm
	{  cvt.f32.f16 %f750, %rs141;}

	// end inline asm
	ld.local.f32 	%f760, [%rd89+12];
	mul.f32 	%f761, %f23, %f760;
	fma.rn.f32 	%f762, %f24, %f750, %f761;
	st.local.f32 	[%rd89+12], %f762;
	add.s32 	%r601, %r601, 4;
$L__BB0_93:
	setp.eq.s32 	%p134, %r20, 0;
	@%p134 bra 	$L__BB0_97;
	setp.eq.s32 	%p135, %r20, 1;
	shl.b32 	%r416, %r601, 5;
	add.s32 	%r417, %r130, %r416;
	shl.b32 	%r418, %r417, 1;
	add.s32 	%r88, %r63, %r418;
	ld.shared.u16 	%rs142, [%r88];
	// begin inline asm
	{  cvt.f32.f16 %f763, %rs142;}

	// end inline asm
	mul.wide.u32 	%rd90, %r601, 4;
	add.s64 	%rd15, %rd3, %rd90;
	ld.local.f32 	%f764, [%rd15];
	mul.f32 	%f765, %f23, %f764;
	fma.rn.f32 	%f766, %f24, %f763, %f765;
	st.local.f32 	[%rd15], %f766;
	@%p135 bra 	$L__BB0_97;
	setp.eq.s32 	%p136, %r20, 2;
	ld.shared.u16 	%rs143, [%r88+64];
	// begin inline asm
	{  cvt.f32.f16 %f767, %rs143;}

	// end inline asm
	ld.local.f32 	%f768, [%rd15+4];
	mul.f32 	%f769, %f23, %f768;
	fma.rn.f32 	%f770, %f24, %f767, %f769;
	st.local.f32 	[%rd15+4], %f770;
	@%p136 bra 	$L__BB0_97;
	ld.shared.u16 	%rs144, [%r88+128];
	// begin inline asm
	{  cvt.f32.f16 %f771, %rs144;}

	// end inline asm
	ld.local.f32 	%f772, [%rd15+8];
	mul.f32 	%f773, %f23, %f772;
	fma.rn.f32 	%f774, %f24, %f771, %f773;
	st.local.f32 	[%rd15+8], %f774;
$L__BB0_97:
	add.s32 	%r89, %r130, %r8;
	mov.f32 	%f1540, 0f00000000;
	mov.b32 	%r605, 0;
	@%p121 bra 	$L__BB0_100;
	mov.f32 	%f1540, 0f00000000;
	mov.b32 	%r603, 0;
$L__BB0_99:
	.pragma "nounroll";
	shl.b32 	%r421, %r603, 5;
	add.s32 	%r422, %r89, %r421;
	shl.b32 	%r423, %r422, 1;
	add.s32 	%r424, %r62, %r423;
	ld.shared.u16 	%rs145, [%r424];
	// begin inline asm
	{  cvt.f32.f16 %f778, %rs145;}

	// end inline asm
	mul.wide.u32 	%rd91, %r603, 4;
	add.s64 	%rd92, %rd2, %rd91;
	ld.local.v4.f32 	{%f794, %f795, %f796, %f797}, [%rd92];
	fma.rn.f32 	%f798, %f778, %f794, %f1540;
	ld.shared.u16 	%rs146, [%r424+64];
	// begin inline asm
	{  cvt.f32.f16 %f779, %rs146;}

	// end inline asm
	fma.rn.f32 	%f799, %f779, %f795, %f798;
	ld.shared.u16 	%rs147, [%r424+128];
	// begin inline asm
	{  cvt.f32.f16 %f780, %rs147;}

	// end inline asm
	fma.rn.f32 	%f800, %f780, %f796, %f799;
	ld.shared.u16 	%rs148, [%r424+192];
	// begin inline asm
	{  cvt.f32.f16 %f781, %rs148;}

	// end inline asm
	fma.rn.f32 	%f801, %f781, %f797, %f800;
	ld.shared.u16 	%rs149, [%r424+256];
	// begin inline asm
	{  cvt.f32.f16 %f782, %rs149;}

	// end inline asm
	ld.local.v4.f32 	{%f802, %f803, %f804, %f805}, [%rd92+16];
	fma.rn.f32 	%f806, %f782, %f802, %f801;
	ld.shared.u16 	%rs150, [%r424+320];
	// begin inline asm
	{  cvt.f32.f16 %f783, %rs150;}

	// end inline asm
	fma.rn.f32 	%f807, %f783, %f803, %f806;
	ld.shared.u16 	%rs151, [%r424+384];
	// begin inline asm
	{  cvt.f32.f16 %f784, %rs151;}

	// end inline asm
	fma.rn.f32 	%f808, %f784, %f804, %f807;
	ld.shared.u16 	%rs152, [%r424+448];
	// begin inline asm
	{  cvt.f32.f16 %f785, %rs152;}

	// end inline asm
	fma.rn.f32 	%f809, %f785, %f805, %f808;
	ld.shared.u16 	%rs153, [%r424+512];
	// begin inline asm
	{  cvt.f32.f16 %f786, %rs153;}

	// end inline asm
	ld.local.v4.f32 	{%f810, %f811, %f812, %f813}, [%rd92+32];
	fma.rn.f32 	%f814, %f786, %f810, %f809;
	ld.shared.u16 	%rs154, [%r424+576];
	// begin inline asm
	{  cvt.f32.f16 %f787, %rs154;}

	// end inline asm
	fma.rn.f32 	%f815, %f787, %f811, %f814;
	ld.shared.u16 	%rs155, [%r424+640];
	// begin inline asm
	{  cvt.f32.f16 %f788, %rs155;}

	// end inline asm
	fma.rn.f32 	%f816, %f788, %f812, %f815;
	ld.shared.u16 	%rs156, [%r424+704];
	// begin inline asm
	{  cvt.f32.f16 %f789, %rs156;}

	// end inline asm
	fma.rn.f32 	%f817, %f789, %f813, %f816;
	ld.shared.u16 	%rs157, [%r424+768];
	// begin inline asm
	{  cvt.f32.f16 %f790, %rs157;}

	// end inline asm
	ld.local.v4.f32 	{%f818, %f819, %f820, %f821}, [%rd92+48];
	fma.rn.f32 	%f822, %f790, %f818, %f817;
	ld.shared.u16 	%rs158, [%r424+832];
	// begin inline asm
	{  cvt.f32.f16 %f791, %rs158;}

	// end inline asm
	fma.rn.f32 	%f823, %f791, %f819, %f822;
	ld.shared.u16 	%rs159, [%r424+896];
	// begin inline asm
	{  cvt.f32.f16 %f792, %rs159;}

	// end inline asm
	fma.rn.f32 	%f824, %f792, %f820, %f823;
	ld.shared.u16 	%rs160, [%r424+960];
	// begin inline asm
	{  cvt.f32.f16 %f793, %rs160;}

	// end inline asm
	fma.rn.f32 	%f1540, %f793, %f821, %f824;
	add.s32 	%r603, %r603, 16;
	setp.ne.s32 	%p138, %r603, %r25;
	mov.u32 	%r605, %r25;
	@%p138 bra 	$L__BB0_99;
$L__BB0_100:
	@%p130 bra 	$L__BB0_110;
	setp.lt.u32 	%p140, %r22, 7;
	@%p140 bra 	$L__BB0_103;
	shl.b32 	%r425, %r605, 5;
	add.s32 	%r426, %r89, %r425;
	shl.b32 	%r427, %r426, 1;
	add.s32 	%r428, %r62, %r427;
	ld.shared.u16 	%rs161, [%r428];
	// begin inline asm
	{  cvt.f32.f16 %f826, %rs161;}

	// end inline asm
	mul.wide.u32 	%rd93, %r605, 4;
	add.s64 	%rd94, %rd2, %rd93;
	ld.local.f32 	%f834, [%rd94];
	fma.rn.f32 	%f835, %f826, %f834, %f1540;
	ld.shared.u16 	%rs162, [%r428+64];
	// begin inline asm
	{  cvt.f32.f16 %f827, %rs162;}

	// end inline asm
	ld.local.f32 	%f836, [%rd94+4];
	fma.rn.f32 	%f837, %f827, %f836, %f835;
	ld.shared.u16 	%rs163, [%r428+128];
	// begin inline asm
	{  cvt.f32.f16 %f828, %rs163;}

	// end inline asm
	ld.local.f32 	%f838, [%rd94+8];
	fma.rn.f32 	%f839, %f828, %f838, %f837;
	ld.shared.u16 	%rs164, [%r428+192];
	// begin inline asm
	{  cvt.f32.f16 %f829, %rs164;}

	// end inline asm
	ld.local.f32 	%f840, [%rd94+12];
	fma.rn.f32 	%f841, %f829, %f840, %f839;
	ld.shared.u16 	%rs165, [%r428+256];
	// begin inline asm
	{  cvt.f32.f16 %f830, %rs165;}

	// end inline asm
	ld.local.f32 	%f842, [%rd94+16];
	fma.rn.f32 	%f843, %f830, %f842, %f841;
	ld.shared.u16 	%rs166, [%r428+320];
	// begin inline asm
	{  cvt.f32.f16 %f831, %rs166;}

	// end inline asm
	ld.local.f32 	%f844, [%rd94+20];
	fma.rn.f32 	%f845, %f831, %f844, %f843;
	ld.shared.u16 	%rs167, [%r428+384];
	// begin inline asm
	{  cvt.f32.f16 %f832, %rs167;}

	// end inline asm
	ld.local.f32 	%f846, [%rd94+24];
	fma.rn.f32 	%f847, %f832, %f846, %f845;
	ld.shared.u16 	%rs168, [%r428+448];
	// begin inline asm
	{  cvt.f32.f16 %f833, %rs168;}

	// end inline asm
	ld.local.f32 	%f848, [%rd94+28];
	fma.rn.f32 	%f1540, %f833, %f848, %f847;
	add.s32 	%r605, %r605, 8;
$L__BB0_103:
	setp.eq.s32 	%p141, %r18, 0;
	@%p141 bra 	$L__BB0_110;
	setp.lt.u32 	%p142, %r19, 3;
	@%p142 bra 	$L__BB0_106;
	shl.b32 	%r429, %r605, 5;
	add.s32 	%r430, %r89, %r429;
	shl.b32 	%r431, %r430, 1;
	add.s32 	%r432, %r62, %r431;
	ld.shared.u16 	%rs169, [%r432];
	// begin inline asm
	{  cvt.f32.f16 %f850, %rs169;}

	// end inline asm
	mul.wide.u32 	%rd95, %r605, 4;
	add.s64 	%rd96, %rd2, %rd95;
	ld.local.f32 	%f854, [%rd96];
	fma.rn.f32 	%f855, %f850, %f854, %f1540;
	ld.shared.u16 	%rs170, [%r432+64];
	// begin inline asm
	{  cvt.f32.f16 %f851, %rs170;}

	// end inline asm
	ld.local.f32 	%f856, [%rd96+4];
	fma.rn.f32 	%f857, %f851, %f856, %f855;
	ld.shared.u16 	%rs171, [%r432+128];
	// begin inline asm
	{  cvt.f32.f16 %f852, %rs171;}

	// end inline asm
	ld.local.f32 	%f858, [%rd96+8];
	fma.rn.f32 	%f859, %f852, %f858, %f857;
	ld.shared.u16 	%rs172, [%r432+192];
	// begin inline asm
	{  cvt.f32.f16 %f853, %rs172;}

	// end inline asm
	ld.local.f32 	%f860, [%rd96+12];
	fma.rn.f32 	%f1540, %f853, %f860, %f859;
	add.s32 	%r605, %r605, 4;
$L__BB0_106:
	setp.eq.s32 	%p143, %r20, 0;
	@%p143 bra 	$L__BB0_110;
	setp.eq.s32 	%p144, %r20, 1;
	shl.b32 	%r433, %r605, 5;
	add.s32 	%r434, %r89, %r433;
	shl.b32 	%r435, %r434, 1;
	add.s32 	%r97, %r62, %r435;
	ld.shared.u16 	%rs173, [%r97];
	// begin inline asm
	{  cvt.f32.f16 %f861, %rs173;}

	// end inline asm
	mul.wide.u32 	%rd97, %r605, 4;
	add.s64 	%rd16, %rd2, %rd97;
	ld.local.f32 	%f862, [%rd16];
	fma.rn.f32 	%f1540, %f861, %f862, %f1540;
	@%p144 bra 	$L__BB0_110;
	setp.eq.s32 	%p145, %r20, 2;
	ld.shared.u16 	%rs174, [%r97+64];
	// begin inline asm
	{  cvt.f32.f16 %f863, %rs174;}

	// end inline asm
	ld.local.f32 	%f864, [%rd16+4];
	fma.rn.f32 	%f1540, %f863, %f864, %f1540;
	@%p145 bra 	$L__BB0_110;
	ld.shared.u16 	%rs175, [%r97+128];
	// begin inline asm
	{  cvt.f32.f16 %f865, %rs175;}

	// end inline asm
	ld.local.f32 	%f866, [%rd16+8];
	fma.rn.f32 	%f1540, %f865, %f866, %f1540;
$L__BB0_110:
	setp.lt.u32 	%p146, %r17, 15;
	setp.ne.s32 	%p147, %r181, 0;
	mov.b32 	%r437, %f1540;
	shfl.sync.bfly.b32	%r438|%p148, %r437, 16, 31, -1;
	mov.b32 	%f867, %r438;
	add.f32 	%f868, %f1540, %f867;
	mov.b32 	%r439, %f868;
	shfl.sync.bfly.b32	%r440|%p149, %r439, 8, 31, -1;
	mov.b32 	%f869, %r440;
	add.f32 	%f870, %f868, %f869;
	mov.b32 	%r441, %f870;
	shfl.sync.bfly.b32	%r442|%p150, %r441, 4, 31, -1;
	mov.b32 	%f871, %r442;
	add.f32 	%f872, %f870, %f871;
	mov.b32 	%r443, %f872;
	shfl.sync.bfly.b32	%r444|%p151, %r443, 2, 31, -1;
	mov.b32 	%f873, %r444;
	add.f32 	%f874, %f872, %f873;
	mov.b32 	%r445, %f874;
	shfl.sync.bfly.b32	%r446|%p152, %r445, 1, 31, -1;
	mov.b32 	%f875, %r446;
	add.f32 	%f876, %f874, %f875;
	mul.f32 	%f877, %f148, %f876;
	add.s32 	%r447, %r67, 2;
	setp.gt.s32 	%p153, %r447, %r28;
	selp.f32 	%f878, 0fFF800000, %f877, %p153;
	selp.f32 	%f879, %f878, %f877, %p147;
	max.f32 	%f40, %f22, %f879;
	sub.f32 	%f880, %f22, %f40;
	mul.f32 	%f881, %f880, 0f3FB8AA3B;
	ex2.approx.f32 	%f41, %f881;
	sub.f32 	%f882, %f879, %f40;
	mul.f32 	%f883, %f882, 0f3FB8AA3B;
	ex2.approx.f32 	%f42, %f883;
	fma.rn.f32 	%f43, %f25, %f41, %f42;
	mov.b32 	%r609, 0;
	@%p146 bra 	$L__BB0_113;
	mov.b32 	%r607, 0;
$L__BB0_112:
	.pragma "nounroll";
	shl.b32 	%r449, %r607, 5;
	add.s32 	%r450, %r89, %r449;
	shl.b32 	%r451, %r450, 1;
	add.s32 	%r452, %r63, %r451;
	ld.shared.u16 	%rs176, [%r452];
	// begin inline asm
	{  cvt.f32.f16 %f884, %rs176;}

	// end inline asm
	mul.wide.u32 	%rd98, %r607, 4;
	add.s64 	%rd99, %rd3, %rd98;
	ld.local.v4.f32 	{%f900, %f901, %f902, %f903}, [%rd99];
	mul.f32 	%f904, %f41, %f900;
	fma.rn.f32 	%f905, %f42, %f884, %f904;
	ld.shared.u16 	%rs177, [%r452+64];
	// begin inline asm
	{  cvt.f32.f16 %f885, %rs177;}

	// end inline asm
	mul.f32 	%f906, %f41, %f901;
	fma.rn.f32 	%f907, %f42, %f885, %f906;
	ld.shared.u16 	%rs178, [%r452+128];
	// begin inline asm
	{  cvt.f32.f16 %f886, %rs178;}

	// end inline asm
	mul.f32 	%f908, %f41, %f902;
	fma.rn.f32 	%f909, %f42, %f886, %f908;
	ld.shared.u16 	%rs179, [%r452+192];
	// begin inline asm
	{  cvt.f32.f16 %f887, %rs179;}

	// end inline asm
	mul.f32 	%f910, %f41, %f903;
	fma.rn.f32 	%f911, %f42, %f887, %f910;
	st.local.v4.f32 	[%rd99], {%f905, %f907, %f909, %f911};
	ld.shared.u16 	%rs180, [%r452+256];
	// begin inline asm
	{  cvt.f32.f16 %f888, %rs180;}

	// end inline asm
	ld.local.v4.f32 	{%f912, %f913, %f914, %f915}, [%rd99+16];
	mul.f32 	%f916, %f41, %f912;
	fma.rn.f32 	%f917, %f42, %f888, %f916;
	ld.shared.u16 	%rs181, [%r452+320];
	// begin inline asm
	{  cvt.f32.f16 %f889, %rs181;}

	// end inline asm
	mul.f32 	%f918, %f41, %f913;
	fma.rn.f32 	%f919, %f42, %f889, %f918;
	ld.shared.u16 	%rs182, [%r452+384];
	// begin inline asm
	{  cvt.f32.f16 %f890, %rs182;}

	// end inline asm
	mul.f32 	%f920, %f41, %f914;
	fma.rn.f32 	%f921, %f42, %f890, %f920;
	ld.shared.u16 	%rs183, [%r452+448];
	// begin inline asm
	{  cvt.f32.f16 %f891, %rs183;}

	// end inline asm
	mul.f32 	%f922, %f41, %f915;
	fma.rn.f32 	%f923, %f42, %f891, %f922;
	st.local.v4.f32 	[%rd99+16], {%f917, %f919, %f921, %f923};
	ld.shared.u16 	%rs184, [%r452+512];
	// begin inline asm
	{  cvt.f32.f16 %f892, %rs184;}

	// end inline asm
	ld.local.v4.f32 	{%f924, %f925, %f926, %f927}, [%rd99+32];
	mul.f32 	%f928, %f41, %f924;
	fma.rn.f32 	%f929, %f42, %f892, %f928;
	ld.shared.u16 	%rs185, [%r452+576];
	// begin inline asm
	{  cvt.f32.f16 %f893, %rs185;}

	// end inline asm
	mul.f32 	%f930, %f41, %f925;
	fma.rn.f32 	%f931, %f42, %f893, %f930;
	ld.shared.u16 	%rs186, [%r452+640];
	// begin inline asm
	{  cvt.f32.f16 %f894, %rs186;}

	// end inline asm
	mul.f32 	%f932, %f41, %f926;
	fma.rn.f32 	%f933, %f42, %f894, %f932;
	ld.shared.u16 	%rs187, [%r452+704];
	// begin inline asm
	{  cvt.f32.f16 %f895, %rs187;}

	// end inline asm
	mul.f32 	%f934, %f41, %f927;
	fma.rn.f32 	%f935, %f42, %f895, %f934;
	st.local.v4.f32 	[%rd99+32], {%f929, %f931, %f933, %f935};
	ld.shared.u16 	%rs188, [%r452+768];
	// begin inline asm
	{  cvt.f32.f16 %f896, %rs188;}

	// end inline asm
	ld.local.v4.f32 	{%f936, %f937, %f938, %f939}, [%rd99+48];
	mul.f32 	%f940, %f41, %f936;
	fma.rn.f32 	%f941, %f42, %f896, %f940;
	ld.shared.u16 	%rs189, [%r452+832];
	// begin inline asm
	{  cvt.f32.f16 %f897, %rs189;}

	// end inline asm
	mul.f32 	%f942, %f41, %f937;
	fma.rn.f32 	%f943, %f42, %f897, %f942;
	ld.shared.u16 	%rs190, [%r452+896];
	// begin inline asm
	{  cvt.f32.f16 %f898, %rs190;}

	// end inline asm
	mul.f32 	%f944, %f41, %f938;
	fma.rn.f32 	%f945, %f42, %f898, %f944;
	ld.shared.u16 	%rs191, [%r452+960];
	// begin inline asm
	{  cvt.f32.f16 %f899, %rs191;}

	// end inline asm
	mul.f32 	%f946, %f41, %f939;
	fma.rn.f32 	%f947, %f42, %f899, %f946;
	st.local.v4.f32 	[%rd99+48], {%f941, %f943, %f945, %f947};
	add.s32 	%r607, %r607, 16;
	setp.ne.s32 	%p154, %r607, %r25;
	mov.u32 	%r609, %r25;
	@%p154 bra 	$L__BB0_112;
$L__BB0_113:
	setp.eq.s32 	%p155, %r21, 0;
	@%p155 bra 	$L__BB0_123;
	setp.lt.u32 	%p156, %r22, 7;
	@%p156 bra 	$L__BB0_116;
	shl.b32 	%r453, %r609, 5;
	add.s32 	%r454, %r89, %r453;
	shl.b32 	%r455, %r454, 1;
	add.s32 	%r456, %r63, %r455;
	ld.shared.u16 	%rs192, [%r456];
	// begin inline asm
	{  cvt.f32.f16 %f948, %rs192;}

	// end inline asm
	mul.wide.u32 	%rd100, %r609, 4;
	add.s64 	%rd101, %rd3, %rd100;
	ld.local.f32 	%f956, [%rd101];
	mul.f32 	%f957, %f41, %f956;
	fma.rn.f32 	%f958, %f42, %f948, %f957;
	st.local.f32 	[%rd101], %f958;
	ld.shared.u16 	%rs193, [%r456+64];
	// begin inline asm
	{  cvt.f32.f16 %f949, %rs193;}

	// end inline asm
	ld.local.f32 	%f959, [%rd101+4];
	mul.f32 	%f960, %f41, %f959;
	fma.rn.f32 	%f961, %f42, %f949, %f960;
	st.local.f32 	[%rd101+4], %f961;
	ld.shared.u16 	%rs194, [%r456+128];
	// begin inline asm
	{  cvt.f32.f16 %f950, %rs194;}

	// end inline asm
	ld.local.f32 	%f962, [%rd101+8];
	mul.f32 	%f963, %f41, %f962;
	fma.rn.f32 	%f964, %f42, %f950, %f963;
	st.local.f32 	[%rd101+8], %f964;
	ld.shared.u16 	%rs195, [%r456+192];
	// begin inline asm
	{  cvt.f32.f16 %f951, %rs195;}

	// end inline asm
	ld.local.f32 	%f965, [%rd101+12];
	mul.f32 	%f966, %f41, %f965;
	fma.rn.f32 	%f967, %f42, %f951, %f966;
	st.local.f32 	[%rd101+12], %f967;
	ld.shared.u16 	%rs196, [%r456+256];
	// begin inline asm
	{  cvt.f32.f16 %f952, %rs196;}

	// end inline asm
	ld.local.f32 	%f968, [%rd101+16];
	mul.f32 	%f969, %f41, %f968;
	fma.rn.f32 	%f970, %f42, %f952, %f969;
	st.local.f32 	[%rd101+16], %f970;
	ld.shared.u16 	%rs197, [%r456+320];
	// begin inline asm
	{  cvt.f32.f16 %f953, %rs197;}

	// end inline asm
	ld.local.f32 	%f971, [%rd101+20];
	mul.f32 	%f972, %f41, %f971;
	fma.rn.f32 	%f973, %f42, %f953, %f972;
	st.local.f32 	[%rd101+20], %f973;
	ld.shared.u16 	%rs198, [%r456+384];
	// begin inline asm
	{  cvt.f32.f16 %f954, %rs198;}

	// end inline asm
	ld.local.f32 	%f974, [%rd101+24];
	mul.f32 	%f975, %f41, %f974;
	fma.rn.f32 	%f976, %f42, %f954, %f975;
	st.local.f32 	[%rd101+24], %f976;
	ld.shared.u16 	%rs199, [%r456+448];
	// begin inline asm
	{  cvt.f32.f16 %f955, %rs199;}

	// end inline asm
	ld.local.f32 	%f977, [%rd101+28];
	mul.f32 	%f978, %f41, %f977;
	fma.rn.f32 	%f979, %f42, %f955, %f978;
	st.local.f32 	[%rd101+28], %f979;
	add.s32 	%r609, %r609, 8;
$L__BB0_116:
	setp.eq.s32 	%p157, %r18, 0;
	@%p157 bra 	$L__BB0_123;
	setp.lt.u32 	%p158, %r19, 3;
	@%p158 bra 	$L__BB0_119;
	shl.b32 	%r457, %r609, 5;
	add.s32 	%r458, %r89, %r457;
	shl.b32 	%r459, %r458, 1;
	add.s32 	%r460, %r63, %r459;
	ld.shared.u16 	%rs200, [%r460];
	// begin inline asm
	{  cvt.f32.f16 %f980, %rs200;}

	// end inline asm
	mul.wide.u32 	%rd102, %r609, 4;
	add.s64 	%rd103, %rd3, %rd102;
	ld.local.f32 	%f984, [%rd103];
	mul.f32 	%f985, %f41, %f984;
	fma.rn.f32 	%f986, %f42, %f980, %f985;
	st.local.f32 	[%rd103], %f986;
	ld.shared.u16 	%rs201, [%r460+64];
	// begin inline asm
	{  cvt.f32.f16 %f981, %rs201;}

	// end inline asm
	ld.local.f32 	%f987, [%rd103+4];
	mul.f32 	%f988, %f41, %f987;
	fma.rn.f32 	%f989, %f42, %f981, %f988;
	st.local.f32 	[%rd103+4], %f989;
	ld.shared.u16 	%rs202, [%r460+128];
	// begin inline asm
	{  cvt.f32.f16 %f982, %rs202;}

	// end inline asm
	ld.local.f32 	%f990, [%rd103+8];
	mul.f32 	%f991, %f41, %f990;
	fma.rn.f32 	%f992, %f42, %f982, %f991;
	st.local.f32 	[%rd103+8], %f992;
	ld.shared.u16 	%rs203, [%r460+192];
	// begin inline asm
	{  cvt.f32.f16 %f983, %rs203;}

	// end inline asm
	ld.local.f32 	%f993, [%rd103+12];
	mul.f32 	%f994, %f41, %f993;
	fma.rn.f32 	%f995, %f42, %f983, %f994;
	st.local.f32 	[%rd103+12], %f995;
	add.s32 	%r609, %r609, 4;
$L__BB0_119:
	setp.eq.s32 	%p159, %r20, 0;
	@%p159 bra 	$L__BB0_123;
	setp.eq.s32 	%p160, %r20, 1;
	shl.b32 	%r461, %r609, 5;
	add.s32 	%r462, %r89, %r461;
	shl.b32 	%r463, %r462, 1;
	add.s32 	%r105, %r63, %r463;
	ld.shared.u16 	%rs204, [%r105];
	// begin inline asm
	{  cvt.f32.f16 %f996, %rs204;}

	// end inline asm
	mul.wide.u32 	%rd104, %r609, 4;
	add.s64 	%rd17, %rd3, %rd104;
	ld.local.f32 	%f997, [%rd17];
	mul.f32 	%f998, %f41, %f997;
	fma.rn.f32 	%f999, %f42, %f996, %f998;
	st.local.f32 	[%rd17], %f999;
	@%p160 bra 	$L__BB0_123;
	setp.eq.s32 	%p161, %r20, 2;
	ld.shared.u16 	%rs205, [%r105+64];
	// begin inline asm
	{  cvt.f32.f16 %f1000, %rs205;}

	// end inline asm
	ld.local.f32 	%f1001, [%rd17+4];
	mul.f32 	%f1002, %f41, %f1001;
	fma.rn.f32 	%f1003, %f42, %f1000, %f1002;
	st.local.f32 	[%rd17+4], %f1003;
	@%p161 bra 	$L__BB0_123;
	ld.shared.u16 	%rs206, [%r105+128];
	// begin inline asm
	{  cvt.f32.f16 %f1004, %rs206;}

	// end inline asm
	ld.local.f32 	%f1005, [%rd17+8];
	mul.f32 	%f1006, %f41, %f1005;
	fma.rn.f32 	%f1007, %f42, %f1004, %f1006;
	st.local.f32 	[%rd17+8], %f1007;
$L__BB0_123:
	add.s32 	%r106, %r89, %r8;
	mov.f32 	%f1548, 0f00000000;
	mov.b32 	%r613, 0;
	@%p146 bra 	$L__BB0_126;
	mov.f32 	%f1548, 0f00000000;
	mov.b32 	%r611, 0;
$L__BB0_125:
	.pragma "nounroll";
	shl.b32 	%r466, %r611, 5;
	add.s32 	%r467, %r106, %r466;
	shl.b32 	%r468, %r467, 1;
	add.s32 	%r469, %r62, %r468;
	ld.shared.u16 	%rs207, [%r469];
	// begin inline asm
	{  cvt.f32.f16 %f1011, %rs207;}

	// end inline asm
	mul.wide.u32 	%rd105, %r611, 4;
	add.s64 	%rd106, %rd2, %rd105;
	ld.local.v4.f32 	{%f1027, %f1028, %f1029, %f1030}, [%rd106];
	fma.rn.f32 	%f1031, %f1011, %f1027, %f1548;
	ld.shared.u16 	%rs208, [%r469+64];
	// begin inline asm
	{  cvt.f32.f16 %f1012, %rs208;}

	// end inline asm
	fma.rn.f32 	%f1032, %f1012, %f1028, %f1031;
	ld.shared.u16 	%rs209, [%r469+128];
	// begin inline asm
	{  cvt.f32.f16 %f1013, %rs209;}

	// end inline asm
	fma.rn.f32 	%f1033, %f1013, %f1029, %f1032;
	ld.shared.u16 	%rs210, [%r469+192];
	// begin inline asm
	{  cvt.f32.f16 %f1014, %rs210;}

	// end inline asm
	fma.rn.f32 	%f1034, %f1014, %f1030, %f1033;
	ld.shared.u16 	%rs211, [%r469+256];
	// begin inline asm
	{  cvt.f32.f16 %f1015, %rs211;}

	// end inline asm
	ld.local.v4.f32 	{%f1035, %f1036, %f1037, %f1038}, [%rd106+16];
	fma.rn.f32 	%f1039, %f1015, %f1035, %f1034;
	ld.shared.u16 	%rs212, [%r469+320];
	// begin inline asm
	{  cvt.f32.f16 %f1016, %rs212;}

	// end inline asm
	fma.rn.f32 	%f1040, %f1016, %f1036, %f1039;
	ld.shared.u16 	%rs213, [%r469+384];
	// begin inline asm
	{  cvt.f32.f16 %f1017, %rs213;}

	// end inline asm
	fma.rn.f32 	%f1041, %f1017, %f1037, %f1040;
	ld.shared.u16 	%rs214, [%r469+448];
	// begin inline asm
	{  cvt.f32.f16 %f1018, %rs214;}

	// end inline asm
	fma.rn.f32 	%f1042, %f1018, %f1038, %f1041;
	ld.shared.u16 	%rs215, [%r469+512];
	// begin inline asm
	{  cvt.f32.f16 %f1019, %rs215;}

	// end inline asm
	ld.local.v4.f32 	{%f1043, %f1044, %f1045, %f1046}, [%rd106+32];
	fma.rn.f32 	%f1047, %f1019, %f1043, %f1042;
	ld.shared.u16 	%rs216, [%r469+576];
	// begin inline asm
	{  cvt.f32.f16 %f1020, %rs216;}

	// end inline asm
	fma.rn.f32 	%f1048, %f1020, %f1044, %f1047;
	ld.shared.u16 	%rs217, [%r469+640];
	// begin inline asm
	{  cvt.f32.f16 %f1021, %rs217;}

	// end inline asm
	fma.rn.f32 	%f1049, %f1021, %f1045, %f1048;
	ld.shared.u16 	%rs218, [%r469+704];
	// begin inline asm
	{  cvt.f32.f16 %f1022, %rs218;}

	// end inline asm
	fma.rn.f32 	%f1050, %f1022, %f1046, %f1049;
	ld.shared.u16 	%rs219, [%r469+768];
	// begin inline asm
	{  cvt.f32.f16 %f1023, %rs219;}

	// end inline asm
	ld.local.v4.f32 	{%f1051, %f1052, %f1053, %f1054}, [%rd106+48];
	fma.rn.f32 	%f1055, %f1023, %f1051, %f1050;
	ld.shared.u16 	%rs220, [%r469+832];
	// begin inline asm
	{  cvt.f32.f16 %f1024, %rs220;}

	// end inline asm
	fma.rn.f32 	%f1056, %f1024, %f1052, %f1055;
	ld.shared.u16 	%rs221, [%r469+896];
	// begin inline asm
	{  cvt.f32.f16 %f1025, %rs221;}

	// end inline asm
	fma.rn.f32 	%f1057, %f1025, %f1053, %f1056;
	ld.shared.u16 	%rs222, [%r469+960];
	// begin inline asm
	{  cvt.f32.f16 %f1026, %rs222;}

	// end inline asm
	fma.rn.f32 	%f1548, %f1026, %f1054, %f1057;
	add.s32 	%r611, %r611, 16;
	setp.ne.s32 	%p163, %r611, %r25;
	mov.u32 	%r613, %r25;
	@%p163 bra 	$L__BB0_125;
$L__BB0_126:
	@%p155 bra 	$L__BB0_136;
	setp.lt.u32 	%p165, %r22, 7;
	@%p165 bra 	$L__BB0_129;
	shl.b32 	%r470, %r613, 5;
	add.s32 	%r471, %r106, %r470;
	shl.b32 	%r472, %r471, 1;
	add.s32 	%r473, %r62, %r472;
	ld.shared.u16 	%rs223, [%r473];
	// begin inline asm
	{  cvt.f32.f16 %f1059, %rs223;}

	// end inline asm
	mul.wide.u32 	%rd107, %r613, 4;
	add.s64 	%rd108, %rd2, %rd107;
	ld.local.f32 	%f1067, [%rd108];
	fma.rn.f32 	%f1068, %f1059, %f1067, %f1548;
	ld.shared.u16 	%rs224, [%r473+64];
	// begin inline asm
	{  cvt.f32.f16 %f1060, %rs224;}

	// end inline asm
	ld.local.f32 	%f1069, [%rd108+4];
	fma.rn.f32 	%f1070, %f1060, %f1069, %f1068;
	ld.shared.u16 	%rs225, [%r473+128];
	// begin inline asm
	{  cvt.f32.f16 %f1061, %rs225;}

	// end inline asm
	ld.local.f32 	%f1071, [%rd108+8];
	fma.rn.f32 	%f1072, %f1061, %f1071, %f1070;
	ld.shared.u16 	%rs226, [%r473+192];
	// begin inline asm
	{  cvt.f32.f16 %f1062, %rs226;}

	// end inline asm
	ld.local.f32 	%f1073, [%rd108+12];
	fma.rn.f32 	%f1074, %f1062, %f1073, %f1072;
	ld.shared.u16 	%rs227, [%r473+256];
	// begin inline asm
	{  cvt.f32.f16 %f1063, %rs227;}

	// end inline asm
	ld.local.f32 	%f1075, [%rd108+16];
	fma.rn.f32 	%f1076, %f1063, %f1075, %f1074;
	ld.shared.u16 	%rs228, [%r473+320];
	// begin inline asm
	{  cvt.f32.f16 %f1064, %rs228;}

	// end inline asm
	ld.local.f32 	%f1077, [%rd108+20];
	fma.rn.f32 	%f1078, %f1064, %f1077, %f1076;
	ld.shared.u16 	%rs229, [%r473+384];
	// begin inline asm
	{  cvt.f32.f16 %f1065, %rs229;}

	// end inline asm
	ld.local.f32 	%f1079, [%rd108+24];
	fma.rn.f32 	%f1080, %f1065, %f1079, %f1078;
	ld.shared.u16 	%rs230, [%r473+448];
	// begin inline asm
	{  cvt.f32.f16 %f1066, %rs230;}

	// end inline asm
	ld.local.f32 	%f1081, [%rd108+28];
	fma.rn.f32 	%f1548, %f1066, %f1081, %f1080;
	add.s32 	%r613, %r613, 8;
$L__BB0_129:
	setp.eq.s32 	%p166, %r18, 0;
	@%p166 bra 	$L__BB0_136;
	setp.lt.u32 	%p167, %r19, 3;
	@%p167 bra 	$L__BB0_132;
	shl.b32 	%r474, %r613, 5;
	add.s32 	%r475, %r106, %r474;
	shl.b32 	%r476, %r475, 1;
	add.s32 	%r477, %r62, %r476;
	ld.shared.u16 	%rs231, [%r477];
	// begin inline asm
	{  cvt.f32.f16 %f1083, %rs231;}

	// end inline asm
	mul.wide.u32 	%rd109, %r613, 4;
	add.s64 	%rd110, %rd2, %rd109;
	ld.local.f32 	%f1087, [%rd110];
	fma.rn.f32 	%f1088, %f1083, %f1087, %f1548;
	ld.shared.u16 	%rs232, [%r477+64];
	// begin inline asm
	{  cvt.f32.f16 %f1084, %rs232;}

	// end inline asm
	ld.local.f32 	%f1089, [%rd110+4];
	fma.rn.f32 	%f1090, %f1084, %f1089, %f1088;
	ld.shared.u16 	%rs233, [%r477+128];
	// begin inline asm
	{  cvt.f32.f16 %f1085, %rs233;}

	// end inline asm
	ld.local.f32 	%f1091, [%rd110+8];
	fma.rn.f32 	%f1092, %f1085, %f1091, %f1090;
	ld.shared.u16 	%rs234, [%r477+192];
	// begin inline asm
	{  cvt.f32.f16 %f1086, %rs234;}

	// end inline asm
	ld.local.f32 	%f1093, [%rd110+12];
	fma.rn.f32 	%f1548, %f1086, %f1093, %f1092;
	add.s32 	%r613, %r613, 4;
$L__BB0_132:
	setp.eq.s32 	%p168, %r20, 0;
	@%p168 bra 	$L__BB0_136;
	setp.eq.s32 	%p169, %r20, 1;
	shl.b32 	%r478, %r613, 5;
	add.s32 	%r479, %r106, %r478;
	shl.b32 	%r480, %r479, 1;
	add.s32 	%r114, %r62, %r480;
	ld.shared.u16 	%rs235, [%r114];
	// begin inline asm
	{  cvt.f32.f16 %f1094, %rs235;}

	// end inline asm
	mul.wide.u32 	%rd111, %r613, 4;
	add.s64 	%rd18, %rd2, %rd111;
	ld.local.f32 	%f1095, [%rd18];
	fma.rn.f32 	%f1548, %f1094, %f1095, %f1548;
	@%p169 bra 	$L__BB0_136;
	setp.eq.s32 	%p170, %r20, 2;
	ld.shared.u16 	%rs236, [%r114+64];
	// begin inline asm
	{  cvt.f32.f16 %f1096, %rs236;}

	// end inline asm
	ld.local.f32 	%f1097, [%rd18+4];
	fma.rn.f32 	%f1548, %f1096, %f1097, %f1548;
	@%p170 bra 	$L__BB0_136;
	ld.shared.u16 	%rs237, [%r114+128];
	// begin inline asm
	{  cvt.f32.f16 %f1098, %rs237;}

	// end inline asm
	ld.local.f32 	%f1099, [%rd18+8];
	fma.rn.f32 	%f1548, %f1098, %f1099, %f1548;
$L__BB0_136:
	setp.lt.u32 	%p171, %r17, 15;
	setp.ne.s32 	%p172, %r181, 0;
	mov.b32 	%r482, %f1548;
	shfl.sync.bfly.b32	%r483|%p173, %r482, 16, 31, -1;
	mov.b32 	%f1100, %r483;
	add.f32 	%f1101, %f1548, %f1100;
	mov.b32 	%r484, %f1101;
	shfl.sync.bfly.b32	%r485|%p174, %r484, 8, 31, -1;
	mov.b32 	%f1102, %r485;
	add.f32 	%f1103, %f1101, %f1102;
	mov.b32 	%r486, %f1103;
	shfl.sync.bfly.b32	%r487|%p175, %r486, 4, 31, -1;
	mov.b32 	%f1104, %r487;
	add.f32 	%f1105, %f1103, %f1104;
	mov.b32 	%r488, %f1105;
	shfl.sync.bfly.b32	%r489|%p176, %r488, 2, 31, -1;
	mov.b32 	%f1106, %r489;
	add.f32 	%f1107, %f1105, %f1106;
	mov.b32 	%r490, %f1107;
	shfl.sync.bfly.b32	%r491|%p177, %r490, 1, 31, -1;
	mov.b32 	%f1108, %r491;
	add.f32 	%f1109, %f1107, %f1108;
	mul.f32 	%f1110, %f148, %f1109;
	add.s32 	%r492, %r67, 3;
	setp.gt.s32 	%p178, %r492, %r28;
	selp.f32 	%f1111, 0fFF800000, %f1110, %p178;
	selp.f32 	%f1112, %f1111, %f1110, %p172;
	max.f32 	%f1576, %f40, %f1112;
	sub.f32 	%f1113, %f40, %f1576;
	mul.f32 	%f1114, %f1113, 0f3FB8AA3B;
	ex2.approx.f32 	%f59, %f1114;
	sub.f32 	%f1115, %f1112, %f1576;
	mul.f32 	%f1116, %f1115, 0f3FB8AA3B;
	ex2.approx.f32 	%f60, %f1116;
	fma.rn.f32 	%f1577, %f43, %f59, %f60;
	mov.b32 	%r617, 0;
	@%p171 bra 	$L__BB0_139;
	mov.b32 	%r615, 0;
$L__BB0_138:
	.pragma "nounroll";
	shl.b32 	%r494, %r615, 5;
	add.s32 	%r495, %r106, %r494;
	shl.b32 	%r496, %r495, 1;
	add.s32 	%r497, %r63, %r496;
	ld.shared.u16 	%rs238, [%r497];
	// begin inline asm
	{  cvt.f32.f16 %f1117, %rs238;}

	// end inline asm
	mul.wide.u32 	%rd112, %r615, 4;
	add.s64 	%rd113, %rd3, %rd112;
	ld.local.v4.f32 	{%f1133, %f1134, %f1135, %f1136}, [%rd113];
	mul.f32 	%f1137, %f59, %f1133;
	fma.rn.f32 	%f1138, %f60, %f1117, %f1137;
	ld.shared.u16 	%rs239, [%r497+64];
	// begin inline asm
	{  cvt.f32.f16 %f1118, %rs239;}

	// end inline asm
	mul.f32 	%f1139, %f59, %f1134;
	fma.rn.f32 	%f1140, %f60, %f1118, %f1139;
	ld.shared.u16 	%rs240, [%r497+128];
	// begin inline asm
	{  cvt.f32.f16 %f1119, %rs240;}

	// end inline asm
	mul.f32 	%f1141, %f59, %f1135;
	fma.rn.f32 	%f1142, %f60, %f1119, %f1141;
	ld.shared.u16 	%rs241, [%r497+192];
	// begin inline asm
	{  cvt.f32.f16 %f1120, %rs241;}

	// end inline asm
	mul.f32 	%f1143, %f59, %f1136;
	fma.rn.f32 	%f1144, %f60, %f1120, %f1143;
	st.local.v4.f32 	[%rd113], {%f1138, %f1140, %f1142, %f1144};
	ld.shared.u16 	%rs242, [%r497+256];
	// begin inline asm
	{  cvt.f32.f16 %f1121, %rs242;}

	// end inline asm
	ld.local.v4.f32 	{%f1145, %f1146, %f1147, %f1148}, [%rd113+16];
	mul.f32 	%f1149, %f59, %f1145;
	fma.rn.f32 	%f1150, %f60, %f1121, %f1149;
	ld.shared.u16 	%rs243, [%r497+320];
	// begin inline asm
	{  cvt.f32.f16 %f1122, %rs243;}

	// end inline asm
	mul.f32 	%f1151, %f59, %f1146;
	fma.rn.f32 	%f1152, %f60, %f1122, %f1151;
	ld.shared.u16 	%rs244, [%r497+384];
	// begin inline asm
	{  cvt.f32.f16 %f1123, %rs244;}

	// end inline asm
	mul.f32 	%f1153, %f59, %f1147;
	fma.rn.f32 	%f1154, %f60, %f1123, %f1153;
	ld.shared.u16 	%rs245, [%r497+448];
	// begin inline asm
	{  cvt.f32.f16 %f1124, %rs245;}

	// end inline asm
	mul.f32 	%f1155, %f59, %f1148;
	fma.rn.f32 	%f1156, %f60, %f1124, %f1155;
	st.local.v4.f32 	[%rd113+16], {%f1150, %f1152, %f1154, %f1156};
	ld.shared.u16 	%rs246, [%r497+512];
	// begin inline asm
	{  cvt.f32.f16 %f1125, %rs246;}

	// end inline asm
	ld.local.v4.f32 	{%f1157, %f1158, %f1159, %f1160}, [%rd113+32];
	mul.f32 	%f1161, %f59, %f1157;
	fma.rn.f32 	%f1162, %f60, %f1125, %f1161;
	ld.shared.u16 	%rs247, [%r497+576];
	// begin inline asm
	{  cvt.f32.f16 %f1126, %rs247;}

	// end inline asm
	mul.f32 	%f1163, %f59, %f1158;
	fma.rn.f32 	%f1164, %f60, %f1126, %f1163;
	ld.shared.u16 	%rs248, [%r497+640];
	// begin inline asm
	{  cvt.f32.f16 %f1127, %rs248;}

	// end inline asm
	mul.f32 	%f1165, %f59, %f1159;
	fma.rn.f32 	%f1166, %f60, %f1127, %f1165;
	ld.shared.u16 	%rs249, [%r497+704];
	// begin inline asm
	{  cvt.f32.f16 %f1128, %rs249;}

	// end inline asm
	mul.f32 	%f1167, %f59, %f1160;
	fma.rn.f32 	%f1168, %f60, %f1128, %f1167;
	st.local.v4.f32 	[%rd113+32], {%f1162, %f1164, %f1166, %f1168};
	ld.shared.u16 	%rs250, [%r497+768];
	// begin inline asm
	{  cvt.f32.f16 %f1129, %rs250;}

	// end inline asm
	ld.local.v4.f32 	{%f1169, %f1170, %f1171, %f1172}, [%rd113+48];
	mul.f32 	%f1173, %f59, %f1169;
	fma.rn.f32 	%f1174, %f60, %f1129, %f1173;
	ld.shared.u16 	%rs251, [%r497+832];
	// begin inline asm
	{  cvt.f32.f16 %f1130, %rs251;}

	// end inline asm
	mul.f32 	%f1175, %f59, %f1170;
	fma.rn.f32 	%f1176, %f60, %f1130, %f1175;
	ld.shared.u16 	%rs252, [%r497+896];
	// begin inline asm
	{  cvt.f32.f16 %f1131, %rs252;}

	// end inline asm
	mul.f32 	%f1177, %f59, %f1171;
	fma.rn.f32 	%f1178, %f60, %f1131, %f1177;
	ld.shared.u16 	%rs253, [%r497+960];
	// begin inline asm
	{  cvt.f32.f16 %f1132, %rs253;}

	// end inline asm
	mul.f32 	%f1179, %f59, %f1172;
	fma.rn.f32 	%f1180, %f60, %f1132, %f1179;
	st.local.v4.f32 	[%rd113+48], {%f1174, %f1176, %f1178, %f1180};
	add.s32 	%r615, %r615, 16;
	setp.ne.s32 	%p179, %r615, %r25;
	mov.u32 	%r617, %r25;
	@%p179 bra 	$L__BB0_138;
$L__BB0_139:
	setp.eq.s32 	%p180, %r21, 0;
	@%p180 bra 	$L__BB0_193;
	setp.lt.u32 	%p181, %r22, 7;
	@%p181 bra 	$L__BB0_142;
	shl.b32 	%r498, %r617, 5;
	add.s32 	%r499, %r106, %r498;
	shl.b32 	%r500, %r499, 1;
	add.s32 	%r501, %r63, %r500;
	ld.shared.u16 	%rs254, [%r501];
	// begin inline asm
	{  cvt.f32.f16 %f1181, %rs254;}

	// end inline asm
	mul.wide.u32 	%rd114, %r617, 4;
	add.s64 	%rd115, %rd3, %rd114;
	ld.local.f32 	%f1189, [%rd115];
	mul.f32 	%f1190, %f59, %f1189;
	fma.rn.f32 	%f1191, %f60, %f1181, %f1190;
	st.local.f32 	[%rd115], %f1191;
	ld.shared.u16 	%rs255, [%r501+64];
	// begin inline asm
	{  cvt.f32.f16 %f1182, %rs255;}

	// end inline asm
	ld.local.f32 	%f1192, [%rd115+4];
	mul.f32 	%f1193, %f59, %f1192;
	fma.rn.f32 	%f1194, %f60, %f1182, %f1193;
	st.local.f32 	[%rd115+4], %f1194;
	ld.shared.u16 	%rs256, [%r501+128];
	// begin inline asm
	{  cvt.f32.f16 %f1183, %rs256;}

	// end inline asm
	ld.local.f32 	%f1195, [%rd115+8];
	mul.f32 	%f1196, %f59, %f1195;
	fma.rn.f32 	%f1197, %f60, %f1183, %f1196;
	st.local.f32 	[%rd115+8], %f1197;
	ld.shared.u16 	%rs257, [%r501+192];
	// begin inline asm
	{  cvt.f32.f16 %f1184, %rs257;}

	// end inline asm
	ld.local.f32 	%f1198, [%rd115+12];
	mul.f32 	%f1199, %f59, %f1198;
	fma.rn.f32 	%f1200, %f60, %f1184, %f1199;
	st.local.f32 	[%rd115+12], %f1200;
	ld.shared.u16 	%rs258, [%r501+256];
	// begin inline asm
	{  cvt.f32.f16 %f1185, %rs258;}

	// end inline asm
	ld.local.f32 	%f1201, [%rd115+16];
	mul.f32 	%f1202, %f59, %f1201;
	fma.rn.f32 	%f1203, %f60, %f1185, %f1202;
	st.local.f32 	[%rd115+16], %f1203;
	ld.shared.u16 	%rs259, [%r501+320];
	// begin inline asm
	{  cvt.f32.f16 %f1186, %rs259;}

	// end inline asm
	ld.local.f32 	%f1204, [%rd115+20];
	mul.f32 	%f1205, %f59, %f1204;
	fma.rn.f32 	%f1206, %f60, %f1186, %f1205;
	st.local.f32 	[%rd115+20], %f1206;
	ld.shared.u16 	%rs260, [%r501+384];
	// begin inline asm
	{  cvt.f32.f16 %f1187, %rs260;}

	// end inline asm
	ld.local.f32 	%f1207, [%rd115+24];
	mul.f32 	%f1208, %f59, %f1207;
	fma.rn.f32 	%f1209, %f60, %f1187, %f1208;
	st.local.f32 	[%rd115+24], %f1209;
	ld.shared.u16 	%rs261, [%r501+448];
	// begin inline asm
	{  cvt.f32.f16 %f1188, %rs261;}

	// end inline asm
	ld.local.f32 	%f1210, [%rd115+28];
	mul.f32 	%f1211, %f59, %f1210;
	fma.rn.f32 	%f1212, %f60, %f1188, %f1211;
	st.local.f32 	[%rd115+28], %f1212;
	add.s32 	%r617, %r617, 8;
$L__BB0_142:
	setp.eq.s32 	%p182, %r18, 0;
	@%p182 bra 	$L__BB0_193;
	setp.lt.u32 	%p183, %r19, 3;
	@%p183 bra 	$L__BB0_145;
	shl.b32 	%r502, %r617, 5;
	add.s32 	%r503, %r106, %r502;
	shl.b32 	%r504, %r503, 1;
	add.s32 	%r505, %r63, %r504;
	ld.shared.u16 	%rs262, [%r505];
	// begin inline asm
	{  cvt.f32.f16 %f1213, %rs262;}

	// end inline asm
	mul.wide.u32 	%rd116, %r617, 4;
	add.s64 	%rd117, %rd3, %rd116;
	ld.local.f32 	%f1217, [%rd117];
	mul.f32 	%f1218, %f59, %f1217;
	fma.rn.f32 	%f1219, %f60, %f1213, %f1218;
	st.local.f32 	[%rd117], %f1219;
	ld.shared.u16 	%rs263, [%r505+64];
	// begin inline asm
	{  cvt.f32.f16 %f1214, %rs263;}

	// end inline asm
	ld.local.f32 	%f1220, [%rd117+4];
	mul.f32 	%f1221, %f59, %f1220;
	fma.rn.f32 	%f1222, %f60, %f1214, %f1221;
	st.local.f32 	[%rd117+4], %f1222;
	ld.shared.u16 	%rs264, [%r505+128];
	// begin inline asm
	{  cvt.f32.f16 %f1215, %rs264;}

	// end inline asm
	ld.local.f32 	%f1223, [%rd117+8];
	mul.f32 	%f1224, %f59, %f1223;
	fma.rn.f32 	%f1225, %f60, %f1215, %f1224;
	st.local.f32 	[%rd117+8], %f1225;
	ld.shared.u16 	%rs265, [%r505+192];
	// begin inline asm
	{  cvt.f32.f16 %f1216, %rs265;}

	// end inline asm
	ld.local.f32 	%f1226, [%rd117+12];
	mul.f32 	%f1227, %f59, %f1226;
	fma.rn.f32 	%f1228, %f60, %f1216, %f1227;
	st.local.f32 	[%rd117+12], %f1228;
	add.s32 	%r617, %r617, 4;
$L__BB0_145:
	setp.eq.s32 	%p184, %r20, 0;
	@%p184 bra 	$L__BB0_193;
	setp.eq.s32 	%p185, %r20, 1;
	shl.b32 	%r506, %r617, 5;
	add.s32 	%r507, %r106, %r506;
	shl.b32 	%r508, %r507, 1;
	add.s32 	%r122, %r63, %r508;
	ld.shared.u16 	%rs266, [%r122];
	// begin inline asm
	{  cvt.f32.f16 %f1229, %rs266;}

	// end inline asm
	mul.wide.u32 	%rd118, %r617, 4;
	add.s64 	%rd19, %rd3, %rd118;
	ld.local.f32 	%f1230, [%rd19];
	mul.f32 	%f1231, %f59, %f1230;
	fma.rn.f32 	%f1232, %f60, %f1229, %f1231;
	st.local.f32 	[%rd19], %f1232;
	@%p185 bra 	$L__BB0_193;
	setp.eq.s32 	%p186, %r20, 2;
	ld.shared.u16 	%rs267, [%r122+64];
	// begin inline asm
	{  cvt.f32.f16 %f1233, %rs267;}

	// end inline asm
	ld.local.f32 	%f1234, [%rd19+4];
	mul.f32 	%f1235, %f59, %f1234;
	fma.rn.f32 	%f1236, %f60, %f1233, %f1235;
	st.local.f32 	[%rd19+4], %f1236;
	@%p186 bra 	$L__BB0_193;
	ld.shared.u16 	%rs268, [%r122+128];
	// begin inline asm
	{  cvt.f32.f16 %f1237, %rs268;}

	// end inline asm
	ld.local.f32 	%f1238, [%rd19+8];
	mul.f32 	%f1239, %f59, %f1238;
	fma.rn.f32 	%f1240, %f60, %f1237, %f1239;
	st.local.f32 	[%rd19+8], %f1240;
	bra.uni 	$L__BB0_193;
$L__BB0_149:
	setp.lt.s32 	%p216, %r180, 32;
	@%p216 bra 	$L__BB0_191;
	setp.lt.u32 	%p217, %r17, 7;
	and.b32  	%r557, %r1, 31;
	mad.lo.s32 	%r50, %r28, %r180, %r557;
	mov.b32 	%r640, 0;
	@%p217 bra 	$L__BB0_169;
	mov.b32 	%r638, 0;
$L__BB0_152:
	.pragma "nounroll";
	setp.leu.f32 	%p218, %f1577, 0f00000000;
	mul.wide.u32 	%rd133, %r638, 4;
	add.s64 	%rd24, %rd3, %rd133;
	mov.f32 	%f1578, 0f00000000;
	@%p218 bra 	$L__BB0_154;
	ld.local.f32 	%f1475, [%rd24];
	div.rn.f32 	%f1578, %f1475, %f1577;
$L__BB0_154:
	setp.leu.f32 	%p219, %f1577, 0f00000000;
	// begin inline asm
	{  cvt.rn.f16.f32 %rs331, %f1578;}

	// end inline asm
	shl.b32 	%r559, %r638, 5;
	add.s32 	%r168, %r50, %r559;
	cvt.s64.s32 	%rd134, %r168;
	add.s64 	%rd135, %rd4, %rd134;
	shl.b64 	%rd136, %rd135, 1;
	add.s64 	%rd137, %rd1, %rd136;
	st.global.u16 	[%rd137], %rs331;
	mov.f32 	%f1579, 0f00000000;
	@%p219 bra 	$L__BB0_156;
	ld.local.f32 	%f1478, [%rd24+4];
	div.rn.f32 	%f1579, %f1478, %f1577;
$L__BB0_156:
	setp.leu.f32 	%p220, %f1577, 0f00000000;
	// begin inline asm
	{  cvt.rn.f16.f32 %rs332, %f1579;}

	// end inline asm
	add.s32 	%r560, %r168, 32;
	cvt.s64.s32 	%rd138, %r560;
	add.s64 	%rd139, %rd4, %rd138;
	shl.b64 	%rd140, %rd139, 1;
	add.s64 	%rd141, %rd1, %rd140;
	st.global.u16 	[%rd141], %rs332;
	mov.f32 	%f1580, 0f00000000;
	@%p220 bra 	$L__BB0_158;
	ld.local.f32 	%f1481, [%rd24+8];
	div.rn.f32 	%f1580, %f1481, %f1577;
$L__BB0_158:
	setp.leu.f32 	%p221, %f1577, 0f00000000;
	// begin inline asm
	{  cvt.rn.f16.f32 %rs333, %f1580;}

	// end inline asm
	add.s32 	%r561, %r168, 64;
	cvt.s64.s32 	%rd142, %r561;
	add.s64 	%rd143, %rd4, %rd142;
	shl.b64 	%rd144, %rd143, 1;
	add.s64 	%rd145, %rd1, %rd144;
	st.global.u16 	[%rd145], %rs333;
	mov.f32 	%f1581, 0f00000000;
	@%p221 bra 	$L__BB0_160;
	ld.local.f32 	%f1484, [%rd24+12];
	div.rn.f32 	%f1581, %f1484, %f1577;
$L__BB0_160:
	setp.leu.f32 	%p222, %f1577, 0f00000000;
	// begin inline asm
	{  cvt.rn.f16.f32 %rs334, %f1581;}

	// end inline asm
	add.s32 	%r562, %r168, 96;
	cvt.s64.s32 	%rd146, %r562;
	add.s64 	%rd147, %rd4, %rd146;
	shl.b64 	%rd148, %rd147, 1;
	add.s64 	%rd149, %rd1, %rd148;
	st.global.u16 	[%rd149], %rs334;
	mov.f32 	%f1582, 0f00000000;
	@%p222 bra 	$L__BB0_162;
	ld.local.f32 	%f1487, [%rd24+16];
	div.rn.f32 	%f1582, %f1487, %f1577;
$L__BB0_162:
	setp.leu.f32 	%p223, %f1577, 0f00000000;
	// begin inline asm
	{  cvt.rn.f16.f32 %rs335, %f1582;}

	// end inline asm
	add.s32 	%r563, %r168, 128;
	cvt.s64.s32 	%rd150, %r563;
	add.s64 	%rd151, %rd4, %rd150;
	shl.b64 	%rd152, %rd151, 1;
	add.s64 	%rd153, %rd1, %rd152;
	st.global.u16 	[%rd153], %rs335;
	mov.f32 	%f1583, 0f00000000;
	@%p223 bra 	$L__BB0_164;
	ld.local.f32 	%f1490, [%rd24+20];
	div.rn.f32 	%f1583, %f1490, %f1577;
$L__BB0_164:
	setp.leu.f32 	%p224, %f1577, 0f00000000;
	// begin inline asm
	{  cvt.rn.f16.f32 %rs336, %f1583;}

	// end inline asm
	add.s32 	%r564, %r168, 160;
	cvt.s64.s32 	%rd154, %r564;
	add.s64 	%rd155, %rd4, %rd154;
	shl.b64 	%rd156, %rd155, 1;
	add.s64 	%rd157, %rd1, %rd156;
	st.global.u16 	[%rd157], %rs336;
	mov.f32 	%f1584, 0f00000000;
	@%p224 bra 	$L__BB0_166;
	ld.local.f32 	%f1493, [%rd24+24];
	div.rn.f32 	%f1584, %f1493, %f1577;
$L__BB0_166:
	setp.leu.f32 	%p225, %f1577, 0f00000000;
	// begin inline asm
	{  cvt.rn.f16.f32 %rs337, %f1584;}

	// end inline asm
	add.s32 	%r565, %r168, 192;
	cvt.s64.s32 	%rd158, %r565;
	add.s64 	%rd159, %rd4, %rd158;
	shl.b64 	%rd160, %rd159, 1;
	add.s64 	%rd161, %rd1, %rd160;
	st.global.u16 	[%rd161], %rs337;
	mov.f32 	%f1585, 0f00000000;
	@%p225 bra 	$L__BB0_168;
	ld.local.f32 	%f1496, [%rd24+28];
	div.rn.f32 	%f1585, %f1496, %f1577;
$L__BB0_168:
	// begin inline asm
	{  cvt.rn.f16.f32 %rs338, %f1585;}

	// end inline asm
	add.s32 	%r566, %r168, 224;
	cvt.s64.s32 	%rd162, %r566;
	add.s64 	%rd163, %rd4, %rd162;
	shl.b64 	%rd164, %rd163, 1;
	add.s64 	%rd165, %rd1, %rd164;
	st.global.u16 	[%rd165], %rs338;
	add.s32 	%r638, %r638, 8;
	setp.ne.s32 	%p226, %r638, %r23;
	mov.u32 	%r640, %r23;
	@%p226 bra 	$L__BB0_152;
$L__BB0_169:
	setp.eq.s32 	%p227, %r18, 0;
	@%p227 bra 	$L__BB0_191;
	setp.lt.u32 	%p228, %r19, 3;
	@%p228 bra 	$L__BB0_180;
	setp.leu.f32 	%p229, %f1577, 0f00000000;
	mul.wide.u32 	%rd166, %r640, 4;
	add.s64 	%rd25, %rd3, %rd166;
	mov.f32 	%f1586, 0f00000000;
	@%p229 bra 	$L__BB0_173;
	ld.local.f32 	%f1499, [%rd25];
	div.rn.f32 	%f1586, %f1499, %f1577;
$L__BB0_173:
	setp.leu.f32 	%p230, %f1577, 0f00000000;
	// begin inline asm
	{  cvt.rn.f16.f32 %rs339, %f1586;}

	// end inline asm
	shl.b32 	%r567, %r640, 5;
	add.s32 	%r171, %r50, %r567;
	cvt.s64.s32 	%rd167, %r171;
	add.s64 	%rd168, %rd4, %rd167;
	shl.b64 	%rd169, %rd168, 1;
	add.s64 	%rd170, %rd1, %rd169;
	st.global.u16 	[%rd170], %rs339;
	mov.f32 	%f1587, 0f00000000;
	@%p230 bra 	$L__BB0_175;
	ld.local.f32 	%f1502, [%rd25+4];
	div.rn.f32 	%f1587, %f1502, %f1577;
$L__BB0_175:
	setp.leu.f32 	%p231, %f1577, 0f00000000;
	// begin inline asm
	{  cvt.rn.f16.f32 %rs340, %f1587;}

	// end inline asm
	add.s32 	%r568, %r171, 32;
	cvt.s64.s32 	%rd171, %r568;
	add.s64 	%rd172, %rd4, %rd171;
	shl.b64 	%rd173, %rd172, 1;
	add.s64 	%rd174, %rd1, %rd173;
	st.global.u16 	[%rd174], %rs340;
	mov.f32 	%f1588, 0f00000000;
	@%p231 bra 	$L__BB0_177;
	ld.local.f32 	%f1505, [%rd25+8];
	div.rn.f32 	%f1588, %f1505, %f1577;
$L__BB0_177:
	setp.leu.f32 	%p232, %f1577, 0f00000000;
	// begin inline asm
	{  cvt.rn.f16.f32 %rs341, %f1588;}

	// end inline asm
	add.s32 	%r569, %r171, 64;
	cvt.s64.s32 	%rd175, %r569;
	add.s64 	%rd176, %rd4, %rd175;
	shl.b64 	%rd177, %rd176, 1;
	add.s64 	%rd178, %rd1, %rd177;
	st.global.u16 	[%rd178], %rs341;
	mov.f32 	%f1589, 0f00000000;
	@%p232 bra 	$L__BB0_179;
	ld.local.f32 	%f1508, [%rd25+12];
	div.rn.f32 	%f1589, %f1508, %f1577;
$L__BB0_179:
	// begin inline asm
	{  cvt.rn.f16.f32 %rs342, %f1589;}

	// end inline asm
	add.s32 	%r570, %r171, 96;
	cvt.s64.s32 	%rd179, %r570;
	add.s64 	%rd180, %rd4, %rd179;
	shl.b64 	%rd181, %rd180, 1;
	add.s64 	%rd182, %rd1, %rd181;
	st.global.u16 	[%rd182], %rs342;
	add.s32 	%r640, %r640, 4;
$L__BB0_180:
	setp.eq.s32 	%p233, %r20, 0;
	@%p233 bra 	$L__BB0_191;
	setp.eq.s32 	%p234, %r20, 1;
	@%p234 bra 	$L__BB0_187;
	setp.leu.f32 	%p235, %f1577, 0f00000000;
	mul.wide.u32 	%rd183, %r640, 4;
	add.s64 	%rd26, %rd3, %rd183;
	mov.f32 	%f1590, 0f00000000;
	@%p235 bra 	$L__BB0_184;
	ld.local.f32 	%f1511, [%rd26];
	div.rn.f32 	%f1590, %f1511, %f1577;
$L__BB0_184:
	setp.leu.f32 	%p236, %f1577, 0f00000000;
	// begin inline asm
	{  cvt.rn.f16.f32 %rs343, %f1590;}

	// end inline asm
	shl.b32 	%r571, %r640, 5;
	add.s32 	%r174, %r50, %r571;
	cvt.s64.s32 	%rd184, %r174;
	add.s64 	%rd185, %rd4, %rd184;
	shl.b64 	%rd186, %rd185, 1;
	add.s64 	%rd187, %rd1, %rd186;
	st.global.u16 	[%rd187], %rs343;
	mov.f32 	%f1591, 0f00000000;
	@%p236 bra 	$L__BB0_186;
	ld.local.f32 	%f1514, [%rd26+4];
	div.rn.f32 	%f1591, %f1514, %f1577;
$L__BB0_186:
	// begin inline asm
	{  cvt.rn.f16.f32 %rs344, %f1591;}

	// end inline asm
	add.s32 	%r572, %r174, 32;
	cvt.s64.s32 	%rd188, %r572;
	add.s64 	%rd189, %rd4, %rd188;
	shl.b64 	%rd190, %rd189, 1;
	add.s64 	%rd191, %rd1, %rd190;
	st.global.u16 	[%rd191], %rs344;
	add.s32 	%r640, %r640, 2;
$L__BB0_187:
	setp.eq.s32 	%p237, %r24, 0;
	@%p237 bra 	$L__BB0_191;
	setp.leu.f32 	%p238, %f1577, 0f00000000;
	mov.f32 	%f1592, 0f00000000;
	@%p238 bra 	$L__BB0_190;
	mul.wide.u32 	%rd192, %r640, 4;
	add.s64 	%rd193, %rd3, %rd192;
	ld.local.f32 	%f1517, [%rd193];
	div.rn.f32 	%f1592, %f1517, %f1577;
$L__BB0_190:
	// begin inline asm
	{  cvt.rn.f16.f32 %rs345, %f1592;}

	// end inline asm
	shl.b32 	%r573, %r640, 5;
	add.s32 	%r574, %r50, %r573;
	cvt.s64.s32 	%rd194, %r574;
	add.s64 	%rd195, %rd4, %rd194;
	shl.b64 	%rd196, %rd195, 1;
	add.s64 	%rd197, %rd1, %rd196;
	st.global.u16 	[%rd197], %rs345;
$L__BB0_191:
	shr.u32 	%r575, %r3, 5;
	add.s32 	%r577, %r577, %r575;
	setp.lt.s32 	%p239, %r577, %r7;
	@%p239 bra 	$L__BB0_7;
$L__BB0_192:
	ret;
$L__BB0_193:
	add.s32 	%r592, %r592, 4;
	setp.eq.s32 	%p187, %r592, %r626;
	@%p187 bra 	$L__BB0_194;
	bra.uni 	$L__BB0_45;
$L__BB0_194:
	setp.eq.s32 	%p188, %r64, 0;
	@%p188 bra 	$L__BB0_230;
	mov.b32 	%r627, 0;
$L__BB0_196:
	.pragma "nounroll";
	mov.f32 	%f83, %f1576;
	setp.lt.u32 	%p189, %r17, 15;
	and.b32  	%r511, %r1, 31;
	mad.lo.s32 	%r140, %r626, %r8, %r511;
	mov.f32 	%f1569, 0f00000000;
	mov.b32 	%r630, 0;
	@%p189 bra 	$L__BB0_199;
	mov.f32 	%f1569, 0f00000000;
	mov.b32 	%r628, 0;
$L__BB0_198:
	.pragma "nounroll";
	shl.b32 	%r513, %r628, 5;
	add.s32 	%r514, %r140, %r513;
	shl.b32 	%r515, %r514, 1;
	add.s32 	%r516, %r62, %r515;
	ld.shared.u16 	%rs269, [%r516];
	// begin inline asm
	{  cvt.f32.f16 %f1244, %rs269;}

	// end inline asm
	mul.wide.u32 	%rd119, %r628, 4;
	add.s64 	%rd120, %rd2, %rd119;
	ld.local.v4.f32 	{%f1260, %f1261, %f1262, %f1263}, [%rd120];
	fma.rn.f32 	%f1264, %f1244, %f1260, %f1569;
	ld.shared.u16 	%rs270, [%r516+64];
	// begin inline asm
	{  cvt.f32.f16 %f1245, %rs270;}

	// end inline asm
	fma.rn.f32 	%f1265, %f1245, %f1261, %f1264;
	ld.shared.u16 	%rs271, [%r516+128];
	// begin inline asm
	{  cvt.f32.f16 %f1246, %rs271;}

	// end inline asm
	fma.rn.f32 	%f1266, %f1246, %f1262, %f1265;
	ld.shared.u16 	%rs272, [%r516+192];
	// begin inline asm
	{  cvt.f32.f16 %f1247, %rs272;}

	// end inline asm
	fma.rn.f32 	%f1267, %f1247, %f1263, %f1266;
	ld.shared.u16 	%rs273, [%r516+256];
	// begin inline asm
	{  cvt.f32.f16 %f1248, %rs273;}

	// end inline asm
	ld.local.v4.f32 	{%f1268, %f1269, %f1270, %f1271}, [%rd120+16];
	fma.rn.f32 	%f1272, %f1248, %f1268, %f1267;
	ld.shared.u16 	%rs274, [%r516+320];
	// begin inline asm
	{  cvt.f32.f16 %f1249, %rs274;}

	// end inline asm
	fma.rn.f32 	%f1273, %f1249, %f1269, %f1272;
	ld.shared.u16 	%rs275, [%r516+384];
	// begin inline asm
	{  cvt.f32.f16 %f1250, %rs275;}

	// end inline asm
	fma.rn.f32 	%f1274, %f1250, %f1270, %f1273;
	ld.shared.u16 	%rs276, [%r516+448];
	// begin inline asm
	{  cvt.f32.f16 %f1251, %rs276;}

	// end inline asm
	fma.rn.f32 	%f1275, %f1251, %f1271, %f1274;
	ld.shared.u16 	%rs277, [%r516+512];
	// begin inline asm
	{  cvt.f32.f16 %f1252, %rs277;}

	// end inline asm
	ld.local.v4.f32 	{%f1276, %f1277, %f1278, %f1279}, [%rd120+32];
	fma.rn.f32 	%f1280, %f1252, %f1276, %f1275;
	ld.shared.u16 	%rs278, [%r516+576];
	// begin inline asm
	{  cvt.f32.f16 %f1253, %rs278;}

	// end inline asm
	fma.rn.f32 	%f1281, %f1253, %f1277, %f1280;
	ld.shared.u16 	%rs279, [%r516+640];
	// begin inline asm
	{  cvt.f32.f16 %f1254, %rs279;}

	// end inline asm
	fma.rn.f32 	%f1282, %f1254, %f1278, %f1281;
	ld.shared.u16 	%rs280, [%r516+704];
	// begin inline asm
	{  cvt.f32.f16 %f1255, %rs280;}

	// end inline asm
	fma.rn.f32 	%f1283, %f1255, %f1279, %f1282;
	ld.shared.u16 	%rs281, [%r516+768];
	// begin inline asm
	{  cvt.f32.f16 %f1256, %rs281;}

	// end inline asm
	ld.local.v4.f32 	{%f1284, %f1285, %f1286, %f1287}, [%rd120+48];
	fma.rn.f32 	%f1288, %f1256, %f1284, %f1283;
	ld.shared.u16 	%rs282, [%r516+832];
	// begin inline asm
	{  cvt.f32.f16 %f1257, %rs282;}

	// end inline asm
	fma.rn.f32 	%f1289, %f1257, %f1285, %f1288;
	ld.shared.u16 	%rs283, [%r516+896];
	// begin inline asm
	{  cvt.f32.f16 %f1258, %rs283;}

	// end inline asm
	fma.rn.f32 	%f1290, %f1258, %f1286, %f1289;
	ld.shared.u16 	%rs284, [%r516+960];
	// begin inline asm
	{  cvt.f32.f16 %f1259, %rs284;}

	// end inline asm
	fma.rn.f32 	%f1569, %f1259, %f1287, %f1290;
	add.s32 	%r628, %r628, 16;
	setp.ne.s32 	%p190, %r628, %r25;
	mov.u32 	%r630, %r25;
	@%p190 bra 	$L__BB0_198;
$L__BB0_199:
	setp.eq.s32 	%p191, %r21, 0;
	@%p191 bra 	$L__BB0_209;
	setp.lt.u32 	%p192, %r22, 7;
	@%p192 bra 	$L__BB0_202;
	shl.b32 	%r517, %r630, 5;
	add.s32 	%r518, %r140, %r517;
	shl.b32 	%r519, %r518, 1;
	add.s32 	%r520, %r62, %r519;
	ld.shared.u16 	%rs285, [%r520];
	// begin inline asm
	{  cvt.f32.f16 %f1292, %rs285;}

	// end inline asm
	mul.wide.u32 	%rd121, %r630, 4;
	add.s64 	%rd122, %rd2, %rd121;
	ld.local.f32 	%f1300, [%rd122];
	fma.rn.f32 	%f1301, %f1292, %f1300, %f1569;
	ld.shared.u16 	%rs286, [%r520+64];
	// begin inline asm
	{  cvt.f32.f16 %f1293, %rs286;}

	// end inline asm
	ld.local.f32 	%f1302, [%rd122+4];
	fma.rn.f32 	%f1303, %f1293, %f1302, %f1301;
	ld.shared.u16 	%rs287, [%r520+128];
	// begin inline asm
	{  cvt.f32.f16 %f1294, %rs287;}

	// end inline asm
	ld.local.f32 	%f1304, [%rd122+8];
	fma.rn.f32 	%f1305, %f1294, %f1304, %f1303;
	ld.shared.u16 	%rs288, [%r520+192];
	// begin inline asm
	{  cvt.f32.f16 %f1295, %rs288;}

	// end inline asm
	ld.local.f32 	%f1306, [%rd122+12];
	fma.rn.f32 	%f1307, %f1295, %f1306, %f1305;
	ld.shared.u16 	%rs289, [%r520+256];
	// begin inline asm
	{  cvt.f32.f16 %f1296, %rs289;}

	// end inline asm
	ld.local.f32 	%f1308, [%rd122+16];
	fma.rn.f32 	%f1309, %f1296, %f1308, %f1307;
	ld.shared.u16 	%rs290, [%r520+320];
	// begin inline asm
	{  cvt.f32.f16 %f1297, %rs290;}

	// end inline asm
	ld.local.f32 	%f1310, [%rd122+20];
	fma.rn.f32 	%f1311, %f1297, %f1310, %f1309;
	ld.shared.u16 	%rs291, [%r520+384];
	// begin inline asm
	{  cvt.f32.f16 %f1298, %rs291;}

	// end inline asm
	ld.local.f32 	%f1312, [%rd122+24];
	fma.rn.f32 	%f1313, %f1298, %f1312, %f1311;
	ld.shared.u16 	%rs292, [%r520+448];
	// begin inline asm
	{  cvt.f32.f16 %f1299, %rs292;}

	// end inline asm
	ld.local.f32 	%f1314, [%rd122+28];
	fma.rn.f32 	%f1569, %f1299, %f1314, %f1313;
	add.s32 	%r630, %r630, 8;
$L__BB0_202:
	setp.eq.s32 	%p193, %r18, 0;
	@%p193 bra 	$L__BB0_209;
	setp.lt.u32 	%p194, %r19, 3;
	@%p194 bra 	$L__BB0_205;
	shl.b32 	%r521, %r630, 5;
	add.s32 	%r522, %r140, %r521;
	shl.b32 	%r523, %r522, 1;
	add.s32 	%r524, %r62, %r523;
	ld.shared.u16 	%rs293, [%r524];
	// begin inline asm
	{  cvt.f32.f16 %f1316, %rs293;}

	// end inline asm
	mul.wide.u32 	%rd123, %r630, 4;
	add.s64 	%rd124, %rd2, %rd123;
	ld.local.f32 	%f1320, [%rd124];
	fma.rn.f32 	%f1321, %f1316, %f1320, %f1569;
	ld.shared.u16 	%rs294, [%r524+64];
	// begin inline asm
	{  cvt.f32.f16 %f1317, %rs294;}

	// end inline asm
	ld.local.f32 	%f1322, [%rd124+4];
	fma.rn.f32 	%f1323, %f1317, %f1322, %f1321;
	ld.shared.u16 	%rs295, [%r524+128];
	// begin inline asm
	{  cvt.f32.f16 %f1318, %rs295;}

	// end inline asm
	ld.local.f32 	%f1324, [%rd124+8];
	fma.rn.f32 	%f1325, %f1318, %f1324, %f1323;
	ld.shared.u16 	%rs296, [%r524+192];
	// begin inline asm
	{  cvt.f32.f16 %f1319, %rs296;}

	// end inline asm
	ld.local.f32 	%f1326, [%rd124+12];
	fma.rn.f32 	%f1569, %f1319, %f1326, %f1325;
	add.s32 	%r630, %r630, 4;
$L__BB0_205:
	setp.eq.s32 	%p195, %r20, 0;
	@%p195 bra 	$L__BB0_209;
	setp.eq.s32 	%p196, %r20, 1;
	shl.b32 	%r525, %r630, 5;
	add.s32 	%r526, %r140, %r525;
	shl.b32 	%r527, %r526, 1;
	add.s32 	%r148, %r62, %r527;
	ld.shared.u16 	%rs297, [%r148];
	// begin inline asm
	{  cvt.f32.f16 %f1327, %rs297;}

	// end inline asm
	mul.wide.u32 	%rd125, %r630, 4;
	add.s64 	%rd22, %rd2, %rd125;
	ld.local.f32 	%f1328, [%rd22];
	fma.rn.f32 	%f1569, %f1327, %f1328, %f1569;
	@%p196 bra 	$L__BB0_209;
	setp.eq.s32 	%p197, %r20, 2;
	ld.shared.u16 	%rs298, [%r148+64];
	// begin inline asm
	{  cvt.f32.f16 %f1329, %rs298;}

	// end inline asm
	ld.local.f32 	%f1330, [%rd22+4];
	fma.rn.f32 	%f1569, %f1329, %f1330, %f1569;
	@%p197 bra 	$L__BB0_209;
	ld.shared.u16 	%rs299, [%r148+128];
	// begin inline asm
	{  cvt.f32.f16 %f1331, %rs299;}

	// end inline asm
	ld.local.f32 	%f1332, [%rd22+8];
	fma.rn.f32 	%f1569, %f1331, %f1332, %f1569;
$L__BB0_209:
	setp.lt.u32 	%p198, %r17, 15;
	setp.ne.s32 	%p199, %r181, 0;
	mov.b32 	%r529, %f1569;
	shfl.sync.bfly.b32	%r530|%p200, %r529, 16, 31, -1;
	mov.b32 	%f1333, %r530;
	add.f32 	%f1334, %f1569, %f1333;
	mov.b32 	%r531, %f1334;
	shfl.sync.bfly.b32	%r532|%p201, %r531, 8, 31, -1;
	mov.b32 	%f1335, %r532;
	add.f32 	%f1336, %f1334, %f1335;
	mov.b32 	%r533, %f1336;
	shfl.sync.bfly.b32	%r534|%p202, %r533, 4, 31, -1;
	mov.b32 	%f1337, %r534;
	add.f32 	%f1338, %f1336, %f1337;
	mov.b32 	%r535, %f1338;
	shfl.sync.bfly.b32	%r536|%p203, %r535, 2, 31, -1;
	mov.b32 	%f1339, %r536;
	add.f32 	%f1340, %f1338, %f1339;
	mov.b32 	%r537, %f1340;
	shfl.sync.bfly.b32	%r538|%p204, %r537, 1, 31, -1;
	mov.b32 	%f1341, %r538;
	add.f32 	%f1342, %f1340, %f1341;
	mul.f32 	%f1343, %f148, %f1342;
	add.s32 	%r539, %r626, %r52;
	setp.gt.s32 	%p205, %r539, %r28;
	selp.f32 	%f1344, 0fFF800000, %f1343, %p205;
	selp.f32 	%f1345, %f1344, %f1343, %p199;
	max.f32 	%f1576, %f83, %f1345;
	sub.f32 	%f1346, %f83, %f1576;
	mul.f32 	%f1347, %f1346, 0f3FB8AA3B;
	ex2.approx.f32 	%f99, %f1347;
	sub.f32 	%f1348, %f1345, %f1576;
	mul.f32 	%f1349, %f1348, 0f3FB8AA3B;
	ex2.approx.f32 	%f100, %f1349;
	fma.rn.f32 	%f1577, %f1577, %f99, %f100;
	mov.b32 	%r634, 0;
	@%p198 bra 	$L__BB0_212;
	mov.b32 	%r632, 0;
$L__BB0_211:
	.pragma "nounroll";
	shl.b32 	%r541, %r632, 5;
	add.s32 	%r542, %r140, %r541;
	shl.b32 	%r543, %r542, 1;
	add.s32 	%r544, %r63, %r543;
	ld.shared.u16 	%rs300, [%r544];
	// begin inline asm
	{  cvt.f32.f16 %f1350, %rs300;}

	// end inline asm
	mul.wide.u32 	%rd126, %r632, 4;
	add.s64 	%rd127, %rd3, %rd126;
	ld.local.v4.f32 	{%f1366, %f1367, %f1368, %f1369}, [%rd127];
	mul.f32 	%f1370, %f99, %f1366;
	fma.rn.f32 	%f1371, %f100, %f1350, %f1370;
	ld.shared.u16 	%rs301, [%r544+64];
	// begin inline asm
	{  cvt.f32.f16 %f1351, %rs301;}

	// end inline asm
	mul.f32 	%f1372, %f99, %f1367;
	fma.rn.f32 	%f1373, %f100, %f1351, %f1372;
	ld.shared.u16 	%rs302, [%r544+128];
	// begin inline asm
	{  cvt.f32.f16 %f1352, %rs302;}

	// end inline asm
	mul.f32 	%f1374, %f99, %f1368;
	fma.rn.f32 	%f1375, %f100, %f1352, %f1374;
	ld.shared.u16 	%rs303, [%r544+192];
	// begin inline asm
	{  cvt.f32.f16 %f1353, %rs303;}

	// end inline asm
	mul.f32 	%f1376, %f99, %f1369;
	fma.rn.f32 	%f1377, %f100, %f1353, %f1376;
	st.local.v4.f32 	[%rd127], {%f1371, %f1373, %f1375, %f1377};
	ld.shared.u16 	%rs304, [%r544+256];
	// begin inline asm
	{  cvt.f32.f16 %f1354, %rs304;}

	// end inline asm
	ld.local.v4.f32 	{%f1378, %f1379, %f1380, %f1381}, [%rd127+16];
	mul.f32 	%f1382, %f99, %f1378;
	fma.rn.f32 	%f1383, %f100, %f1354, %f1382;
	ld.shared.u16 	%rs305, [%r544+320];
	// begin inline asm
	{  cvt.f32.f16 %f1355, %rs305;}

	// end inline asm
	mul.f32 	%f1384, %f99, %f1379;
	fma.rn.f32 	%f1385, %f100, %f1355, %f1384;
	ld.shared.u16 	%rs306, [%r544+384];
	// begin inline asm
	{  cvt.f32.f16 %f1356, %rs306;}

	// end inline asm
	mul.f32 	%f1386, %f99, %f1380;
	fma.rn.f32 	%f1387, %f100, %f1356, %f1386;
	ld.shared.u16 	%rs307, [%r544+448];
	// begin inline asm
	{  cvt.f32.f16 %f1357, %rs307;}

	// end inline asm
	mul.f32 	%f1388, %f99, %f1381;
	fma.rn.f32 	%f1389, %f100, %f1357, %f1388;
	st.local.v4.f32 	[%rd127+16], {%f1383, %f1385, %f1387, %f1389};
	ld.shared.u16 	%rs308, [%r544+512];
	// begin inline asm
	{  cvt.f32.f16 %f1358, %rs308;}

	// end inline asm
	ld.local.v4.f32 	{%f1390, %f1391, %f1392, %f1393}, [%rd127+32];
	mul.f32 	%f1394, %f99, %f1390;
	fma.rn.f32 	%f1395, %f100, %f1358, %f1394;
	ld.shared.u16 	%rs309, [%r544+576];
	// begin inline asm
	{  cvt.f32.f16 %f1359, %rs309;}

	// end inline asm
	mul.f32 	%f1396, %f99, %f1391;
	fma.rn.f32 	%f1397, %f100, %f1359, %f1396;
	ld.shared.u16 	%rs310, [%r544+640];
	// begin inline asm
	{  cvt.f32.f16 %f1360, %rs310;}

	// end inline asm
	mul.f32 	%f1398, %f99, %f1392;
	fma.rn.f32 	%f1399, %f100, %f1360, %f1398;
	ld.shared.u16 	%rs311, [%r544+704];
	// begin inline asm
	{  cvt.f32.f16 %f1361, %rs311;}

	// end inline asm
	mul.f32 	%f1400, %f99, %f1393;
	fma.rn.f32 	%f1401, %f100, %f1361, %f1400;
	st.local.v4.f32 	[%rd127+32], {%f1395, %f1397, %f1399, %f1401};
	ld.shared.u16 	%rs312, [%r544+768];
	// begin inline asm
	{  cvt.f32.f16 %f1362, %rs312;}

	// end inline asm
	ld.local.v4.f32 	{%f1402, %f1403, %f1404, %f1405}, [%rd127+48];
	mul.f32 	%f1406, %f99, %f1402;
	fma.rn.f32 	%f1407, %f100, %f1362, %f1406;
	ld.shared.u16 	%rs313, [%r544+832];
	// begin inline asm
	{  cvt.f32.f16 %f1363, %rs313;}

	// end inline asm
	mul.f32 	%f1408, %f99, %f1403;
	fma.rn.f32 	%f1409, %f100, %f1363, %f1408;
	ld.shared.u16 	%rs314, [%r544+896];
	// begin inline asm
	{  cvt.f32.f16 %f1364, %rs314;}

	// end inline asm
	mul.f32 	%f1410, %f99, %f1404;
	fma.rn.f32 	%f1411, %f100, %f1364, %f1410;
	ld.shared.u16 	%rs315, [%r544+960];
	// begin inline asm
	{  cvt.f32.f16 %f1365, %rs315;}

	// end inline asm
	mul.f32 	%f1412, %f99, %f1405;
	fma.rn.f32 	%f1413, %f100, %f1365, %f1412;
	st.local.v4.f32 	[%rd127+48], {%f1407, %f1409, %f1411, %f1413};
	add.s32 	%r632, %r632, 16;
	setp.ne.s32 	%p206, %r632, %r25;
	mov.u32 	%r634, %r25;
	@%p206 bra 	$L__BB0_211;
$L__BB0_212:
	setp.eq.s32 	%p207, %r21, 0;
	@%p207 bra 	$L__BB0_222;
	setp.lt.u32 	%p208, %r22, 7;
	@%p208 bra 	$L__BB0_215;
	shl.b32 	%r545, %r634, 5;
	add.s32 	%r546, %r140, %r545;
	shl.b32 	%r547, %r546, 1;
	add.s32 	%r548, %r63, %r547;
	ld.shared.u16 	%rs316, [%r548];
	// begin inline asm
	{  cvt.f32.f16 %f1414, %rs316;}

	// end inline asm
	mul.wide.u32 	%rd128, %r634, 4;
	add.s64 	%rd129, %rd3, %rd128;
	ld.local.f32 	%f1422, [%rd129];
	mul.f32 	%f1423, %f99, %f1422;
	fma.rn.f32 	%f1424, %f100, %f1414, %f1423;
	st.local.f32 	[%rd129], %f1424;
	ld.shared.u16 	%rs317, [%r548+64];
	// begin inline asm
	{  cvt.f32.f16 %f1415, %rs317;}

	// end inline asm
	ld.local.f32 	%f1425, [%rd129+4];
	mul.f32 	%f1426, %f99, %f1425;
	fma.rn.f32 	%f1427, %f100, %f1415, %f1426;
	st.local.f32 	[%rd129+4], %f1427;
	ld.shared.u16 	%rs318, [%r548+128];
	// begin inline asm
	{  cvt.f32.f16 %f1416, %rs318;}

	// end inline asm
	ld.local.f32 	%f1428, [%rd129+8];
	mul.f32 	%f1429, %f99, %f1428;
	fma.rn.f32 	%f1430, %f100, %f1416, %f1429;
	st.local.f32 	[%rd129+8], %f1430;
	ld.shared.u16 	%rs319, [%r548+192];
	// begin inline asm
	{  cvt.f32.f16 %f1417, %rs319;}

	// end inline asm
	ld.local.f32 	%f1431, [%rd129+12];
	mul.f32 	%f1432, %f99, %f1431;
	fma.rn.f32 	%f1433, %f100, %f1417, %f1432;
	st.local.f32 	[%rd129+12], %f1433;
	ld.shared.u16 	%rs320, [%r548+256];
	// begin inline asm
	{  cvt.f32.f16 %f1418, %rs320;}

	// end inline asm
	ld.local.f32 	%f1434, [%rd129+16];
	mul.f32 	%f1435, %f99, %f1434;
	fma.rn.f32 	%f1436, %f100, %f1418, %f1435;
	st.local.f32 	[%rd129+16], %f1436;
	ld.shared.u16 	%rs321, [%r548+320];
	// begin inline asm
	{  cvt.f32.f16 %f1419, %rs321;}

	// end inline asm
	ld.local.f32 	%f1437, [%rd129+20];
	mul.f32 	%f1438, %f99, %f1437;
	fma.rn.f32 	%f1439, %f100, %f1419, %f1438;
	st.local.f32 	[%rd129+20], %f1439;
	ld.shared.u16 	%rs322, [%r548+384];
	// begin inline asm
	{  cvt.f32.f16 %f1420, %rs322;}

	// end inline asm
	ld.local.f32 	%f1440, [%rd129+24];
	mul.f32 	%f1441, %f99, %f1440;
	fma.rn.f32 	%f1442, %f100, %f1420, %f1441;
	st.local.f32 	[%rd129+24], %f1442;
	ld.shared.u16 	%rs323, [%r548+448];
	// begin inline asm
	{  cvt.f32.f16 %f1421, %rs323;}

	// end inline asm
	ld.local.f32 	%f1443, [%rd129+28];
	mul.f32 	%f1444, %f99, %f1443;
	fma.rn.f32 	%f1445, %f100, %f1421, %f1444;
	st.local.f32 	[%rd129+28], %f1445;
	add.s32 	%r634, %r634, 8;
$L__BB0_215:
	setp.eq.s32 	%p209, %r18, 0;
	@%p209 bra 	$L__BB0_222;
	setp.lt.u32 	%p210, %r19, 3;
	@%p210 bra 	$L__BB0_218;
	shl.b32 	%r549, %r634, 5;
	add.s32 	%r550, %r140, %r549;
	shl.b32 	%r551, %r550, 1;
	add.s32 	%r552, %r63, %r551;
	ld.shared.u16 	%rs324, [%r552];
	// begin inline asm
	{  cvt.f32.f16 %f1446, %rs324;}

	// end inline asm
	mul.wide.u32 	%rd130, %r634, 4;
	add.s64 	%rd131, %rd3, %rd130;
	ld.local.f32 	%f1450, [%rd131];
	mul.f32 	%f1451, %f99, %f1450;
	fma.rn.f32 	%f1452, %f100, %f1446, %f1451;
	st.local.f32 	[%rd131], %f1452;
	ld.shared.u16 	%rs325, [%r552+64];
	// begin inline asm
	{  cvt.f32.f16 %f1447, %rs325;}

	// end inline asm
	ld.local.f32 	%f1453, [%rd131+4];
	mul.f32 	%f1454, %f99, %f1453;
	fma.rn.f32 	%f1455, %f100, %f1447, %f1454;
	st.local.f32 	[%rd131+4], %f1455;
	ld.shared.u16 	%rs326, [%r552+128];
	// begin inline asm
	{  cvt.f32.f16 %f1448, %rs326;}

	// end inline asm
	ld.local.f32 	%f1456, [%rd131+8];
	mul.f32 	%f1457, %f99, %f1456;
	fma.rn.f32 	%f1458, %f100, %f1448, %f1457;
	st.local.f32 	[%rd131+8], %f1458;
	ld.shared.u16 	%rs327, [%r552+192];
	// begin inline asm
	{  cvt.f32.f16 %f1449, %rs327;}

	// end inline asm
	ld.local.f32 	%f1459, [%rd131+12];
	mul.f32 	%f1460, %f99, %f1459;
	fma.rn.f32 	%f1461, %f100, %f1449, %f1460;
	st.local.f32 	[%rd131+12], %f1461;
	add.s32 	%r634, %r634, 4;
$L__BB0_218:
	setp.eq.s32 	%p211, %r20, 0;
	@%p211 bra 	$L__BB0_222;
	setp.eq.s32 	%p212, %r20, 1;
	shl.b32 	%r553, %r634, 5;
	add.s32 	%r554, %r140, %r553;
	shl.b32 	%r555, %r554, 1;
	add.s32 	%r156, %r63, %r555;
	ld.shared.u16 	%rs328, [%r156];
	// begin inline asm
	{  cvt.f32.f16 %f1462, %rs328;}

	// end inline asm
	mul.wide.u32 	%rd132, %r634, 4;
	add.s64 	%rd23, %rd3, %rd132;
	ld.local.f32 	%f1463, [%rd23];
	mul.f32 	%f1464, %f99, %f1463;
	fma.rn.f32 	%f1465, %f100, %f1462, %f1464;
	st.local.f32 	[%rd23], %f1465;
	@%p212 bra 	$L__BB0_222;
	setp.eq.s32 	%p213, %r20, 2;
	ld.shared.u16 	%rs329, [%r156+64];
	// begin inline asm
	{  cvt.f32.f16 %f1466, %rs329;}

	// end inline asm
	ld.local.f32 	%f1467, [%rd23+4];
	mul.f32 	%f1468, %f99, %f1467;
	fma.rn.f32 	%f1469, %f100, %f1466, %f1468;
	st.local.f32 	[%rd23+4], %f1469;
	@%p213 bra 	$L__BB0_222;
	ld.shared.u16 	%rs330, [%r156+128];
	// begin inline asm
	{  cvt.f32.f16 %f1470, %rs330;}

	// end inline asm
	ld.local.f32 	%f1471, [%rd23+8];
	mul.f32 	%f1472, %f99, %f1471;
	fma.rn.f32 	%f1473, %f100, %f1470, %f1472;
	st.local.f32 	[%rd23+8], %f1473;
$L__BB0_222:
	add.s32 	%r626, %r626, 1;
	add.s32 	%r627, %r627, 1;
	setp.eq.s32 	%p214, %r627, %r64;
	@%p214 bra 	$L__BB0_230;
	bra.uni 	$L__BB0_196;
$L__BB0_223:
	and.b32  	%r159, %r55, 3;
	setp.lt.s32 	%p35, %r588, 4;
	mov.b32 	%r637, 0;
	@%p35 bra 	$L__BB0_226;
	and.b32  	%r637, %r55, 252;
	mov.b32 	%r636, 0;
$L__BB0_225:
	.pragma "nounroll";
	setp.ne.s32 	%p36, %r181, 0;
	add.s32 	%r254, %r636, %r52;
	mov.b32 	%r255, 0;
	shfl.sync.bfly.b32	%r256|%p37, %r255, 16, 31, -1;
	mov.b32 	%f169, %r256;
	add.f32 	%f170, %f169, 0f00000000;
	mov.b32 	%r257, %f170;
	shfl.sync.bfly.b32	%r258|%p38, %r257, 8, 31, -1;
	mov.b32 	%f171, %r258;
	add.f32 	%f172, %f170, %f171;
	mov.b32 	%r259, %f172;
	shfl.sync.bfly.b32	%r260|%p39, %r259, 4, 31, -1;
	mov.b32 	%f173, %r260;
	add.f32 	%f174, %f172, %f173;
	mov.b32 	%r261, %f174;
	shfl.sync.bfly.b32	%r262|%p40, %r261, 2, 31, -1;
	mov.b32 	%f175, %r262;
	add.f32 	%f176, %f174, %f175;
	mov.b32 	%r263, %f176;
	shfl.sync.bfly.b32	%r264|%p41, %r263, 1, 31, -1;
	mov.b32 	%f177, %r264;
	add.f32 	%f178, %f176, %f177;
	mul.f32 	%f179, %f148, %f178;
	setp.gt.s32 	%p42, %r254, %r28;
	selp.f32 	%f180, 0fFF800000, %f179, %p42;
	selp.f32 	%f181, %f180, %f179, %p36;
	max.f32 	%f182, %f1576, %f181;
	sub.f32 	%f183, %f1576, %f182;
	mul.f32 	%f184, %f183, 0f3FB8AA3B;
	ex2.approx.f32 	%f185, %f184;
	sub.f32 	%f186, %f181, %f182;
	mul.f32 	%f187, %f186, 0f3FB8AA3B;
	ex2.approx.f32 	%f188, %f187;
	fma.rn.f32 	%f189, %f1577, %f185, %f188;
	shfl.sync.bfly.b32	%r265|%p43, %r255, 16, 31, -1;
	mov.b32 	%f190, %r265;
	add.f32 	%f191, %f190, 0f00000000;
	mov.b32 	%r266, %f191;
	shfl.sync.bfly.b32	%r267|%p44, %r266, 8, 31, -1;
	mov.b32 	%f192, %r267;
	add.f32 	%f193, %f191, %f192;
	mov.b32 	%r268, %f193;
	shfl.sync.bfly.b32	%r269|%p45, %r268, 4, 31, -1;
	mov.b32 	%f194, %r269;
	add.f32 	%f195, %f193, %f194;
	mov.b32 	%r270, %f195;
	shfl.sync.bfly.b32	%r271|%p46, %r270, 2, 31, -1;
	mov.b32 	%f196, %r271;
	add.f32 	%f197, %f195, %f196;
	mov.b32 	%r272, %f197;
	shfl.sync.bfly.b32	%r273|%p47, %r272, 1, 31, -1;
	mov.b32 	%f198, %r273;
	add.f32 	%f199, %f197, %f198;
	mul.f32 	%f200, %f148, %f199;
	setp.ge.s32 	%p48, %r254, %r28;
	selp.f32 	%f201, 0fFF800000, %f200, %p48;
	selp.f32 	%f202, %f201, %f200, %p36;
	max.f32 	%f203, %f182, %f202;
	sub.f32 	%f204, %f182, %f203;
	mul.f32 	%f205, %f204, 0f3FB8AA3B;
	ex2.approx.f32 	%f206, %f205;
	sub.f32 	%f207, %f202, %f203;
	mul.f32 	%f208, %f207, 0f3FB8AA3B;
	ex2.approx.f32 	%f209, %f208;
	fma.rn.f32 	%f210, %f189, %f206, %f209;
	add.s32 	%r274, %r254, 2;
	shfl.sync.bfly.b32	%r275|%p49, %r255, 16, 31, -1;
	mov.b32 	%f211, %r275;
	add.f32 	%f212, %f211, 0f00000000;
	mov.b32 	%r276, %f212;
	shfl.sync.bfly.b32	%r277|%p50, %r276, 8, 31, -1;
	mov.b32 	%f213, %r277;
	add.f32 	%f214, %f212, %f213;
	mov.b32 	%r278, %f214;
	shfl.sync.bfly.b32	%r279|%p51, %r278, 4, 31, -1;
	mov.b32 	%f215, %r279;
	add.f32 	%f216, %f214, %f215;
	mov.b32 	%r280, %f216;
	shfl.sync.bfly.b32	%r281|%p52, %r280, 2, 31, -1;
	mov.b32 	%f217, %r281;
	add.f32 	%f218, %f216, %f217;
	mov.b32 	%r282, %f218;
	shfl.sync.bfly.b32	%r283|%p53, %r282, 1, 31, -1;
	mov.b32 	%f219, %r283;
	add.f32 	%f220, %f218, %f219;
	mul.f32 	%f221, %f148, %f220;
	setp.gt.s32 	%p54, %r274, %r28;
	selp.f32 	%f222, 0fFF800000, %f221, %p54;
	selp.f32 	%f223, %f222, %f221, %p36;
	max.f32 	%f224, %f203, %f223;
	sub.f32 	%f225, %f203, %f224;
	mul.f32 	%f226, %f225, 0f3FB8AA3B;
	ex2.approx.f32 	%f227, %f226;
	sub.f32 	%f228, %f223, %f224;
	mul.f32 	%f229, %f228, 0f3FB8AA3B;
	ex2.approx.f32 	%f230, %f229;
	fma.rn.f32 	%f231, %f210, %f227, %f230;
	add.s32 	%r284, %r254, 3;
	shfl.sync.bfly.b32	%r285|%p55, %r255, 16, 31, -1;
	mov.b32 	%f232, %r285;
	add.f32 	%f233, %f232, 0f00000000;
	mov.b32 	%r286, %f233;
	shfl.sync.bfly.b32	%r287|%p56, %r286, 8, 31, -1;
	mov.b32 	%f234, %r287;
	add.f32 	%f235, %f233, %f234;
	mov.b32 	%r288, %f235;
	shfl.sync.bfly.b32	%r289|%p57, %r288, 4, 31, -1;
	mov.b32 	%f236, %r289;
	add.f32 	%f237, %f235, %f236;
	mov.b32 	%r290, %f237;
	shfl.sync.bfly.b32	%r291|%p58, %r290, 2, 31, -1;
	mov.b32 	%f238, %r291;
	add.f32 	%f239, %f237, %f238;
	mov.b32 	%r292, %f239;
	shfl.sync.bfly.b32	%r293|%p59, %r292, 1, 31, -1;
	mov.b32 	%f240, %r293;
	add.f32 	%f241, %f239, %f240;
	mul.f32 	%f242, %f148, %f241;
	setp.gt.s32 	%p60, %r284, %r28;
	selp.f32 	%f243, 0fFF800000, %f242, %p60;
	selp.f32 	%f244, %f243, %f242, %p36;
	max.f32 	%f1576, %f224, %f244;
	sub.f32 	%f245, %f224, %f1576;
	mul.f32 	%f246, %f245, 0f3FB8AA3B;
	ex2.approx.f32 	%f247, %f246;
	sub.f32 	%f248, %f244, %f1576;
	mul.f32 	%f249, %f248, 0f3FB8AA3B;
	ex2.approx.f32 	%f250, %f249;
	fma.rn.f32 	%f1577, %f231, %f247, %f250;
	add.s32 	%r636, %r636, 4;
	setp.ne.s32 	%p61, %r636, %r637;
	@%p61 bra 	$L__BB0_225;
$L__BB0_226:
	setp.eq.s32 	%p62, %r159, 0;
	@%p62 bra 	$L__BB0_230;
	setp.ne.s32 	%p63, %r181, 0;
	add.s32 	%r164, %r637, %r52;
	mov.b32 	%r295, 0;
	shfl.sync.bfly.b32	%r296|%p64, %r295, 16, 31, -1;
	mov.b32 	%f251, %r296;
	add.f32 	%f252, %f251, 0f00000000;
	mov.b32 	%r297, %f252;
	shfl.sync.bfly.b32	%r298|%p65, %r297, 8, 31, -1;
	mov.b32 	%f253, %r298;
	add.f32 	%f254, %f252, %f253;
	mov.b32 	%r299, %f254;
	shfl.sync.bfly.b32	%r300|%p66, %r299, 4, 31, -1;
	mov.b32 	%f255, %r300;
	add.f32 	%f256, %f254, %f255;
	mov.b32 	%r301, %f256;
	shfl.sync.bfly.b32	%r302|%p67, %r301, 2, 31, -1;
	mov.b32 	%f257, %r302;
	add.f32 	%f258, %f256, %f257;
	mov.b32 	%r303, %f258;
	shfl.sync.bfly.b32	%r304|%p68, %r303, 1, 31, -1;
	mov.b32 	%f259, %r304;
	add.f32 	%f260, %f258, %f259;
	mul.f32 	%f261, %f148, %f260;
	setp.gt.s32 	%p69, %r164, %r28;
	selp.f32 	%f262, 0fFF800000, %f261, %p69;
	selp.f32 	%f263, %f262, %f261, %p63;
	max.f32 	%f110, %f1576, %f263;
	sub.f32 	%f264, %f1576, %f110;
	mul.f32 	%f265, %f264, 0f3FB8AA3B;
	ex2.approx.f32 	%f266, %f265;
	sub.f32 	%f267, %f263, %f110;
	mul.f32 	%f268, %f267, 0f3FB8AA3B;
	ex2.approx.f32 	%f269, %f268;
	fma.rn.f32 	%f1577, %f1577, %f266, %f269;
	setp.eq.s32 	%p70, %r159, 1;
	mov.f32 	%f1576, %f110;
	@%p70 bra 	$L__BB0_230;
	setp.ne.s32 	%p71, %r181, 0;
	add.s32 	%r305, %r164, 1;
	mov.b32 	%r306, 0;
	shfl.sync.bfly.b32	%r307|%p72, %r306, 16, 31, -1;
	mov.b32 	%f270, %r307;
	add.f32 	%f271, %f270, 0f00000000;
	mov.b32 	%r308, %f271;
	shfl.sync.bfly.b32	%r309|%p73, %r308, 8, 31, -1;
	mov.b32 	%f272, %r309;
	add.f32 	%f273, %f271, %f272;
	mov.b32 	%r310, %f273;
	shfl.sync.bfly.b32	%r311|%p74, %r310, 4, 31, -1;
	mov.b32 	%f274, %r311;
	add.f32 	%f275, %f273, %f274;
	mov.b32 	%r312, %f275;
	shfl.sync.bfly.b32	%r313|%p75, %r312, 2, 31, -1;
	mov.b32 	%f276, %r313;
	add.f32 	%f277, %f275, %f276;
	mov.b32 	%r314, %f277;
	shfl.sync.bfly.b32	%r315|%p76, %r314, 1, 31, -1;
	mov.b32 	%f278, %r315;
	add.f32 	%f279, %f277, %f278;
	mul.f32 	%f280, %f148, %f279;
	setp.gt.s32 	%p77, %r305, %r28;
	selp.f32 	%f281, 0fFF800000, %f280, %p77;
	selp.f32 	%f282, %f281, %f280, %p71;
	max.f32 	%f1576, %f110, %f282;
	sub.f32 	%f283, %f110, %f1576;
	mul.f32 	%f284, %f283, 0f3FB8AA3B;
	ex2.approx.f32 	%f285, %f284;
	sub.f32 	%f286, %f282, %f1576;
	mul.f32 	%f287, %f286, 0f3FB8AA3B;
	ex2.approx.f32 	%f288, %f287;
	fma.rn.f32 	%f1577, %f1577, %f285, %f288;
	setp.eq.s32 	%p78, %r159, 2;
	@%p78 bra 	$L__BB0_230;
	setp.ne.s32 	%p79, %r181, 0;
	add.s32 	%r316, %r164, 2;
	mov.b32 	%r317, 0;
	shfl.sync.bfly.b32	%r318|%p80, %r317, 16, 31, -1;
	mov.b32 	%f289, %r318;
	add.f32 	%f290, %f289, 0f00000000;
	mov.b32 	%r319, %f290;
	shfl.sync.bfly.b32	%r320|%p81, %r319, 8, 31, -1;
	mov.b32 	%f291, %r320;
	add.f32 	%f292, %f290, %f291;
	mov.b32 	%r321, %f292;
	shfl.sync.bfly.b32	%r322|%p82, %r321, 4, 31, -1;
	mov.b32 	%f293, %r322;
	add.f32 	%f294, %f292, %f293;
	mov.b32 	%r323, %f294;
	shfl.sync.bfly.b32	%r324|%p83, %r323, 2, 31, -1;
	mov.b32 	%f295, %r324;
	add.f32 	%f296, %f294, %f295;
	mov.b32 	%r325, %f296;
	shfl.sync.bfly.b32	%r326|%p84, %r325, 1, 31, -1;
	mov.b32 	%f297, %r326;
	add.f32 	%f298, %f296, %f297;
	mul.f32 	%f299, %f148, %f298;
	setp.gt.s32 	%p85, %r316, %r28;
	selp.f32 	%f300, 0fFF800000, %f299, %p85;
	selp.f32 	%f301, %f300, %f299, %p79;
	max.f32 	%f114, %f1576, %f301;
	sub.f32 	%f302, %f1576, %f114;
	mul.f32 	%f303, %f302, 0f3FB8AA3B;
	ex2.approx.f32 	%f304, %f303;
	sub.f32 	%f305, %f301, %f114;
	mul.f32 	%f306, %f305, 0f3FB8AA3B;
	ex2.approx.f32 	%f307, %f306;
	fma.rn.f32 	%f1577, %f1577, %f304, %f307;
	mov.f32 	%f1576, %f114;
$L__BB0_230:
	setp.gt.s32 	%p215, %r179, %r589;
	xor.b32  	%r590, %r590, 1;
	bar.sync 	0;
	add.s32 	%r588, %r588, -128;
	@%p215 bra 	$L__BB0_37;
	bra.uni 	$L__BB0_149;

}


// ===== COMPILED SASS (sm_100) =====

	.target	sm_100

	.elftype	@"ET_EXEC"


//--------------------- .note.nv.tkinfo           --------------------------
	.section	.note.nv.tkinfo,"",@"SHT_NOTE"
	.sectionflags	@"SHF_NOTE_NV_TKINFO"
	.tkinfo
        /*0018*/ 	.word	0x00000002
        /*0030*/ 	.string	""
        /*0030*/ 	.string	"ptxas"
        /*0030*/ 	.string	"Cuda compilation tools, release 13.0, V13.0.88"
        /*0030*/ 	.string	"Build cuda_13.0.r13.0/compiler.36424714_0"
        /*0030*/ 	.string	"-arch sm_100 -m 64 "



//--------------------- .note.nv.cuinfo           --------------------------
	.section	.note.nv.cuinfo,"",@"SHT_NOTE"
	.sectionflags	@"SHF_NOTE_NV_CUINFO"
        /*0018*/ 	.short	0x0002
        /*001a*/ 	.short	0x0064
        /*001c*/ 	.short	0x0082
	.zero		2


//--------------------- .nv.info                  --------------------------
	.section	.nv.info,"",@"SHT_CUDA_INFO"
	.align	4


	//----- nvinfo : EIATTR_REGCOUNT
	.align		4
        /*0000*/ 	.byte	0x04, 0x2f
        /*0002*/ 	.short	(.L_1 - .L_0)
	.align		4
.L_0:
        /*0004*/ 	.word	index@(_Z37flash3_fused_attention_fp16_kernel_v2PK6__halfS1_S1_PS_iiiiif)
        /*0008*/ 	.word	0x00000030


	//----- nvinfo : EIATTR_FRAME_SIZE
	.align		4
.L_1:
        /*000c*/ 	.byte	0x04, 0x11
        /*000e*/ 	.short	(.L_3 - .L_2)
	.align		4
.L_2:
        /*0010*/ 	.word	index@($__internal_0_$__cuda_sm3x_div_rn_noftz_f32_slowpath)
        /*0014*/ 	.word	0x00000020


	//----- nvinfo : EIATTR_FRAME_SIZE
	.align		4
.L_3:
        /*0018*/ 	.byte	0x04, 0x11
        /*001a*/ 	.short	(.L_5 - .L_4)
	.align		4
.L_4:
        /*001c*/ 	.word	index@(_Z37flash3_fused_attention_fp16_kernel_v2PK6__halfS1_S1_PS_iiiiif)
        /*0020*/ 	.word	0x00000020


	//----- nvinfo : EIATTR_MIN_STACK_SIZE
	.align		4
.L_5:
        /*0024*/ 	.byte	0x04, 0x12
        /*0026*/ 	.short	(.L_7 - .L_6)
	.align		4
.L_6:
        /*0028*/ 	.word	index@(_Z37flash3_fused_attention_fp16_kernel_v2PK6__halfS1_S1_PS_iiiiif)
        /*002c*/ 	.word	0x00000020
.L_7:


//--------------------- .nv.compat                --------------------------
	.section	.nv.compat,"",@"SHT_CUDA_COMPAT_INFO"
	.align	4
        /*0000*/ 	.byte	0x02, 0x09, 0x00, 0x00, 0x02, 0x02, 0x01, 0x00, 0x02, 0x05, 0x05, 0x00, 0x03, 0x07, 0x01, 0x01
        /*0010*/ 	.byte	0x02, 0x03, 0x00, 0x00, 0x02, 0x06, 0x01, 0x00, 0x04, 0x0b, 0x08, 0x00, 0x01, 0x00, 0x00, 0x00
        /*0020*/ 	.byte	0x00, 0x00, 0x00, 0x00


//--------------------- .nv.info._Z37flash3_fused_attention_fp16_kernel_v2PK6__halfS1_S1_PS_iiiiif --------------------------
	.section	.nv.info._Z37flash3_fused_attention_fp16_kernel_v2PK6__halfS1_S1_PS_iiiiif,"",@"SHT_CUDA_INFO"
	.sectionflags	@""
	.align	4


	//----- nvinfo : EIATTR_CUDA_API_VERSION
	.align		4
        /*0000*/ 	.byte	0x04, 0x37
        /*0002*/ 	.short	(.L_9 - .L_8)
.L_8:
        /*0004*/ 	.word	0x00000082


	//----- nvinfo : EIATTR_KPARAM_INFO
	.align		4
.L_9:
        /*0008*/ 	.byte	0x04, 0x17
        /*000a*/ 	.short	(.L_11 - .L_10)
.L_10:
        /*000c*/ 	.word	0x00000000
        /*0010*/ 	.short	0x0009
        /*0012*/ 	.short	0x0034
        /*0014*/ 	.byte	0x00, 0xf0, 0x11, 0x00


	//----- nvinfo : EIATTR_KPARAM_INFO
	.align		4
.L_11:
        /*0018*/ 	.byte	0x04, 0x17
        /*001a*/ 	.short	(.L_13 - .L_12)
.L_12:
        /*001c*/ 	.word	0x00000000
        /*0020*/ 	.short	0x0008
        /*0022*/ 	.short	0x0030
        /*0024*/ 	.byte	0x00, 0xf0, 0x11, 0x00


	//----- nvinfo : EIATTR_KPARAM_INFO
	.align		4
.L_13:
        /*0028*/ 	.byte	0x04, 0x17
        /*002a*/ 	.short	(.L_15 - .L_14)
.L_14:
        /*002c*/ 	.word	0x00000000
        /*0030*/ 	.short	0x0007
        /*0032*/ 	.short	0x002c
        /*0034*/ 	.byte	0x00, 0xf0, 0x11, 0x00


	//----- nvinfo : EIATTR_KPARAM_INFO
	.align		4
.L_15:
        /*0038*/ 	.byte	0x04, 0x17
        /*003a*/ 	.short	(.L_17 - .L_16)
.L_16:
        /*003c*/ 	.word	0x00000000
        /*0040*/ 	.short	0x0006
        /*0042*/ 	.short	0x0028
        /*0044*/ 	.byte	0x00, 0xf0, 0x11, 0x00


	//----- nvinfo : EIATTR_KPARAM_INFO
	.align		4
.L_17:
        /*0048*/ 	.byte	0x04, 0x17
        /*004a*/ 	.short	(.L_19 - .L_18)
.L_18:
        /*004c*/ 	.word	0x00000000
        /*0050*/ 	.short	0x0005
        /*0052*/ 	.short	0x0024
        /*0054*/ 	.byte	0x00, 0xf0, 0x11, 0x00


	//----- nvinfo : EIATTR_KPARAM_INFO
	.align		4
.L_19:
        /*0058*/ 	.byte	0x04, 0x17
        /*005a*/ 	.short	(.L_21 - .L_20)
.L_20:
        /*005c*/ 	.word	0x00000000
        /*0060*/ 	.short	0x0004
        /*0062*/ 	.short	0x0020
        /*0064*/ 	.byte	0x00, 0xf0, 0x11, 0x00


	//----- nvinfo : EIATTR_KPARAM_INFO
	.align		4
.L_21:
        /*0068*/ 	.byte	0x04, 0x17
        /*006a*/ 	.short	(.L_23 - .L_22)
.L_22:
        /*006c*/ 	.word	0x00000000
        /*0070*/ 	.short	0x0003
        /*0072*/ 	.short	0x0018
        /*0074*/ 	.byte	0x00, 0xf5, 0x21, 0x00


	//----- nvinfo : EIATTR_KPARAM_INFO
	.align		4
.L_23:
        /*0078*/ 	.byte	0x04, 0x17
        /*007a*/ 	.short	(.L_25 - .L_24)
.L_24:
        /*007c*/ 	.word	0x00000000
        /*0080*/ 	.short	0x0002
        /*0082*/ 	.short	0x0010
        /*0084*/ 	.byte	0x00, 0xf5, 0x21, 0x00


	//----- nvinfo : EIATTR_KPARAM_INFO
	.align		4
.L_25:
        /*0088*/ 	.byte	0x04, 0x17
        /*008a*/ 	.short	(.L_27 - .L_26)
.L_26:
        /*008c*/ 	.word	0x00000000
        /*0090*/ 	.short	0x0001
        /*0092*/ 	.short	0x0008
        /*0094*/ 	.byte	0x00, 0xf5, 0x21, 0x00


	//----- nvinfo : EIATTR_KPARAM_INFO
	.align		4
.L_27:
        /*0098*/ 	.byte	0x04, 0x17
        /*009a*/ 	.short	(.L_29 - .L_28)
.L_28:
        /*009c*/ 	.word	0x00000000
        /*00a0*/ 	.short	0x0000
        /*00a2*/ 	.short	0x0000
        /*00a4*/ 	.byte	0x00, 0xf5, 0x21, 0x00


	//----- nvinfo : EIATTR_SPARSE_MMA_MASK
	.align		4
.L_29:
        /*00a8*/ 	.byte	0x03, 0x50
        /*00aa*/ 	.short	0x0000


	//----- nvinfo : EIATTR_MAXREG_COUNT
	.align		4
        /*00ac*/ 	.byte	0x03, 0x1b
        /*00ae*/ 	.short	0x00ff


	//----- nvinfo : EIATTR_NUM_BARRIERS
	.align		4
        /*00b0*/ 	.byte	0x02, 0x4c
        /*00b2*/ 	.byte	0x01
	.zero		1


	//----- nvinfo : EIATTR_MERCURY_ISA_VERSION
	.align		4
        /*00b4*/ 	.byte	0x03, 0x5f
        /*00b6*/ 	.short	0x0101


	//----- nvinfo : EIATTR_COOP_GROUP_MASK_REGIDS
	.align		4
        /*00b8*/ 	.byte	0x04, 0x29
        /*00ba*/ 	.short	(.L_31 - .L_30)


	//   ....[0]....
.L_30:
        /*00bc*/ 	.word	0xffffffff


	//   ....[1]....
        /*00c0*/ 	.word	0xffffffff


	//   ....[2]....
        /*00c4*/ 	.word	0xffffffff


	//   ....[3]....
        /*00c8*/ 	.word	0xffffffff


	//   ....[4]....
        /*00cc*/ 	.word	0xffffffff


	//   ....[5]....
        /*00d0*/ 	.word	0xffffffff


	//   ....[6]....
        /*00d4*/ 	.word	0xffffffff


	//   ....[7]....
        /*00d8*/ 	.word	0xffffffff


	//   ....[8]....
        /*00dc*/ 	.word	0xffffffff


	//   ....[9]....
        /*00e0*/ 	.word	0xffffffff


	//   ....[10]....
        /*00e4*/ 	.word	0xffffffff


	//   ....[11]....
        /*00e8*/ 	.word	0xffffffff


	//   ....[12]....
        /*00ec*/ 	.word	0xffffffff


	//   ....[13]....
        /*00f0*/ 	.word	0xffffffff


	//   ....[14]....
        /*00f4*/ 	.word	0xffffffff


	//   ....[15]....
        /*00f8*/ 	.word	0xffffffff


	//   ....[16]....
        /*00fc*/ 	.word	0xffffffff


	//   ....[17]....
        /*0100*/ 	.word	0xffffffff


	//   ....[18]....
        /*0104*/ 	.word	0xffffffff


	//   ....[19]....
        /*0108*/ 	.word	0xffffffff


	//   ....[20]....
        /*010c*/ 	.word	0xffffffff


	//   ....[21]....
        /*0110*/ 	.word	0xffffffff


	//   ....[22]....
        /*0114*/ 	.word	0xffffffff


	//   ....[23]....
        /*0118*/ 	.word	0xffffffff


	//   ....[24]....
        /*011c*/ 	.word	0xffffffff


	//----- nvinfo : EIATTR_COOP_GROUP_INSTR_OFFSETS
	.align		4
.L_31:
        /*0120*/ 	.byte	0x04, 0x28
        /*0122*/ 	.short	(.L_33 - .L_32)


	//   ....[0]....
.L_32:
        /*0124*/ 	.word	0x00002300


	//   ....[1]....
        /*0128*/ 	.word	0x00002360


	//   ....[2]....
        /*012c*/ 	.word	0x00002380


	//   ....[3]....
        /*0130*/ 	.word	0x000023b0


	//   ....[4]....
        /*0134*/ 	.word	0x000023d0


	//   ....[5]....
        /*0138*/ 	.word	0x00003af0


	//   ....[6]....
        /*013c*/ 	.word	0x00003b40


	//   ....[7]....
        /*0140*/ 	.word	0x00003b60


	//   ....[8]....
        /*0144*/ 	.word	0x00003b90


	//   ....[9]....
        /*0148*/ 	.word	0x00003bb0


	//   ....[10]....
        /*014c*/ 	.word	0x000052d0


	//   ....[11]....
        /*0150*/ 	.word	0x00005320


	//   ....[12]....
        /*0154*/ 	.word	0x00005350


	//   ....[13]....
        /*0158*/ 	.word	0x00005370


	//   ....[14]....
        /*015c*/ 	.word	0x00005390


	//   ....[15]....
        /*0160*/ 	.word	0x00006ab0


	//   ....[16]....
        /*0164*/ 	.word	0x00006b00


	//   ....[17]....
        /*0168*/ 	.word	0x00006b20


	//   ....[18]....
        /*016c*/ 	.word	0x00006b50


	//   ....[19]....
        /*0170*/ 	.word	0x00006b70


	//   ....[20]....
        /*0174*/ 	.word	0x00008370


	//   ....[21]....
        /*0178*/ 	.word	0x000083e0


	//   ....[22]....
        /*017c*/ 	.word	0x00008400


	//   ....[23]....
        /*0180*/ 	.word	0x00008420


	//   ....[24]....
        /*0184*/ 	.word	0x00008440


	//----- nvinfo : EIATTR_VRC_CTA_INIT_COUNT
	.align		4
.L_33:
        /*0188*/ 	.byte	0x02, 0x4a
	.zero		1
	.zero		1


	//----- nvinfo : EIATTR_EXIT_INSTR_OFFSETS
	.align		4
        /*018c*/ 	.byte	0x04, 0x1c
        /*018e*/ 	.short	(.L_35 - .L_34)


	//   ....[0]....
.L_34:
        /*0190*/ 	.word	0x00000090


	//   ....[1]....
        /*0194*/ 	.word	0x000000e0


	//   ....[2]....
        /*0198*/ 	.word	0x000005a0


	//   ....[3]....
        /*019c*/ 	.word	0x0000b9b0


	//----- nvinfo : EIATTR_MAX_THREADS
	.align		4
.L_35:
        /*01a0*/ 	.byte	0x04, 0x05
        /*01a2*/ 	.short	(.L_37 - .L_36)
.L_36:
        /*01a4*/ 	.word	0x00000080
        /*01a8*/ 	.word	0x00000001
        /*01ac*/ 	.word	0x00000001


	//----- nvinfo : EIATTR_CRS_STACK_SIZE
	.align		4
.L_37:
        /*01b0*/ 	.byte	0x04, 0x1e
        /*01b2*/ 	.short	(.L_39 - .L_38)
.L_38:
        /*01b4*/ 	.word	0x00000000


	//----- nvinfo : EIATTR_CBANK_PARAM_SIZE
	.align		4
.L_39:
        /*01b8*/ 	.byte	0x03, 0x19
        /*01ba*/ 	.short	0x0038


	//----- nvinfo : EIATTR_PARAM_CBANK
	.align		4
        /*01bc*/ 	.byte	0x04, 0x0a
        /*01be*/ 	.short	(.L_41 - .L_40)
	.align		4
.L_40:
        /*01c0*/ 	.word	index@(.nv.constant0._Z37flash3_fused_attention_fp16_kernel_v2PK6__halfS1_S1_PS_iiiiif)
        /*01c4*/ 	.short	0x0380
        /*01c6*/ 	.short	0x0038


	//----- nvinfo : EIATTR_SW_WAR
	.align		4
.L_41:
        /*01c8*/ 	.byte	0x04, 0x36
        /*01ca*/ 	.short	(.L_43 - .L_42)
.L_42:
        /*01cc*/ 	.word	0x00000008
.L_43:


//--------------------- .nv.callgraph             --------------------------
	.section	.nv.callgraph,"",@"SHT_CUDA_CALLGRAPH"
	.align	4
	.sectionentsize	8
	.align		4
        /*0000*/ 	.word	0x00000000
	.align		4
        /*0004*/ 	.word	0xffffffff
	.align		4
        /*0008*/ 	.word	0x00000000
	.align		4
        /*000c*/ 	.word	0xfffffffe
	.align		4
        /*0010*/ 	.word	0x00000000
	.align		4
        /*0014*/ 	.word	0xfffffffd
	.align		4
        /*0018*/ 	.word	0x00000000
	.align		4
        /*001c*/ 	.word	0xfffffffc


//--------------------- .text._Z37flash3_fused_attention_fp16_kernel_v2PK6__halfS1_S1_PS_iiiiif --------------------------
	.section	.text._Z37flash3_fused_attention_fp16_kernel_v2PK6__halfS1_S1_PS_iiiiif,"ax",@progbits
	.align	128
        .global         _Z37flash3_fused_attention_fp16_kernel_v2PK6__halfS1_S1_PS_iiiiif
        .type           _Z37flash3_fused_attention_fp16_kernel_v2PK6__halfS1_S1_PS_iiiiif,@function
        .size           _Z37flash3_fused_attention_fp16_kernel_v2PK6__halfS1_S1_PS_iiiiif,(.L_x_202 - _Z37flash3_fused_attention_fp16_kernel_v2PK6__halfS1_S1_PS_iiiiif)
        .other          _Z37flash3_fused_attention_fp16_kernel_v2PK6__halfS1_S1_PS_iiiiif,@"STO_CUDA_ENTRY STV_DEFAULT"
_Z37flash3_fused_attention_fp16_kernel_v2PK6__halfS1_S1_PS_iiiiif:
.text._Z37flash3_fused_attention_fp16_kernel_v2PK6__halfS1_S1_PS_iiiiif:
[----:B------:R-:W0:Y:S08]  /*0000*/  LDC R1, c[0x0][0x37c] ;  /* 0x0000df00ff017b82 */ /* 0x000e300000000800 */
[----:B------:R-:W1:Y:S01]  /*0010*/  S2UR UR4, SR_CTAID.Y ;  /* 0x00000000000479c3 */ /* 0x000e620000002600 */
[----:B0-----:R-:W-:-:S04]  /*0020*/  IADD3 R1, PT, PT, R1, -0x20, RZ ;  /* 0xffffffe001017810 */ /* 0x001fc80007ffe0ff */
[C---:B------:R-:W-:Y:S02]  /*0030*/  R2UR UR8, R1.reuse ;  /* 0x00000000010872ca */ /* 0x040fe400000e0000 */
[----:B------:R-:W-:Y:S01]  /*0040*/  R2UR UR11, R1 ;  /* 0x00000000010b72ca */ /* 0x000fe200000e0000 */
[----:B------:R-:W1:Y:S08]  /*0050*/  LDC.64 R4, c[0x0][0x3a0] ;  /* 0x0000e800ff047b82 */ /* 0x000e700000000a00 */
[----:B------:R-:W0:Y:S01]  /*0060*/  S2UR UR5, SR_CTAID.Z ;  /* 0x00000000000579c3 */ /* 0x000e220000002700 */
[----:B-1----:R-:W-:-:S04]  /*0070*/  ISETP.LE.AND P0, PT, R5, UR4, PT ;  /* 0x0000000405007c0c */ /* 0x002fc8000bf03270 */
[----:B0-----:R-:W-:-:S13]  /*0080*/  ISETP.LE.OR P0, PT, R4, UR5, P0 ;  /* 0x0000000504007c0c */ /* 0x001fda0008703670 */
[----:B------:R-:W-:Y:S05]  /*0090*/  @P0 EXIT ;  /* 0x000000000000094d */ /* 0x000fea0003800000 */
[----:B------:R-:W0:Y:S01]  /*00a0*/  S2R R0, SR_CTAID.X ;  /* 0x0000000000007919 */ /* 0x000e220000002500 */
[----:B------:R-:W0:Y:S02]  /*00b0*/  LDC R33, c[0x0][0x3a8] ;  /* 0x0000ea00ff217b82 */ /* 0x000e240000000800 */
[----:B0-----:R-:W-:-:S05]  /*00c0*/  IMAD R4, R0, -0x40, R33 ;  /* 0xffffffc000047824 */ /* 0x001fca00078e0221 */
[----:B------:R-:W-:-:S13]  /*00d0*/  ISETP.GE.AND P0, PT, R4, 0x1, PT ;  /* 0x000000010400780c */ /* 0x000fda0003f06270 */
[----:B------:R-:W-:Y:S05]  /*00e0*/  @!P0 EXIT ;  /* 0x000000000000894d */ /* 0x000fea0003800000 */
[----:B------:R-:W0:Y:S01]  /*00f0*/  S2R R10, SR_TID.X ;  /* 0x00000000000a7919 */ /* 0x000e220000002100 */
[----:B------:R-:W-:Y:S01]  /*0100*/  HFMA2 R3, -RZ, RZ, 0, 0 ;  /* 0x00000000ff037431 */ /* 0x000fe200000001ff */
[----:B------:R-:W1:Y:S01]  /*0110*/  LDCU UR6, c[0x0][0x3ac] ;  /* 0x00007580ff0677ac */ /* 0x000e620008000800 */
[----:B------:R-:W-:Y:S01]  /*0120*/  MOV R2, UR4 ;  /* 0x0000000400027c02 */ /* 0x000fe20008000f00 */
[----:B------:R-:W-:Y:S01]  /*0130*/  BSSY.RECONVERGENT B0, `(.L_x_0) ;  /* 0x0000045000007945 */ /* 0x000fe20003800200 */
[----:B------:R-:W-:Y:S01]  /*0140*/  VIMNMX R4, PT, PT, R4, 0x40, PT ;  /* 0x0000004004047848 */ /* 0x000fe20003fe0100 */
[----:B------:R-:W2:Y:S01]  /*0150*/  LDCU UR14, c[0x0][0x360] ;  /* 0x00006c00ff0e77ac */ /* 0x000ea20008000800 */
[----:B------:R-:W3:Y:S01]  /*0160*/  LDCU.64 UR12, c[0x0][0x358] ;  /* 0x00006b00ff0c77ac */ /* 0x000ee20008000a00 */
[----:B------:R-:W-:Y:S01]  /*0170*/  IMAD.WIDE.U32 R2, R5, UR5, R2 ;  /* 0x0000000505027c25 */ /* 0x000fe2000f8e0002 */
[----:B------:R-:W-:Y:S01]  /*0180*/  SHF.R.S32.HI R5, RZ, 0x1f, R33 ;  /* 0x0000001fff057819 */ /* 0x000fe20000011421 */
[----:B------:R-:W4:Y:S02]  /*0190*/  LDCU.64 UR4, c[0x0][0x380] ;  /* 0x00007000ff0477ac */ /* 0x000f240008000a00 */
[----:B------:R-:W-:-:S02]  /*01a0*/  IMAD R3, R3, R33, RZ ;  /* 0x0000002103037224 */ /* 0x000fc400078e02ff */
[----:B------:R-:W-:Y:S01]  /*01b0*/  IMAD.WIDE.U32 R32, R2, R33, RZ ;  /* 0x0000002102207225 */ /* 0x000fe200078e00ff */
[----:B-1----:R-:W-:-:S03]  /*01c0*/  MOV R27, UR6 ;  /* 0x00000006001b7c02 */ /* 0x002fc60008000f00 */
[----:B------:R-:W-:Y:S01]  /*01d0*/  IMAD R3, R2, R5, R3 ;  /* 0x0000000502037224 */ /* 0x000fe200078e0203 */
[----:B------:R-:W1:Y:S01]  /*01e0*/  LDCU UR6, c[0x0][0x3ac] ;  /* 0x00007580ff0677ac */ /* 0x000e620008000800 */
[----:B------:R-:W-:-:S03]  /*01f0*/  SHF.R.S32.HI R5, RZ, 0x1f, R27 ;  /* 0x0000001fff057819 */ /* 0x000fc6000001141b */
[----:B------:R-:W-:Y:S01]  /*0200*/  IADD3 R2, PT, PT, R33, R3, RZ ;  /* 0x0000000321027210 */ /* 0x000fe20007ffe0ff */
[----:B------:R-:W-:-:S04]  /*0210*/  IMAD R3, R4, R27, RZ ;  /* 0x0000001b04037224 */ /* 0x000fc800078e02ff */
[----:B------:R-:W-:Y:S01]  /*0220*/  IMAD R2, R2, R27, RZ ;  /* 0x0000001b02027224 */ /* 0x000fe200078e02ff */
[----:B0-----:R-:W-:Y:S02]  /*0230*/  ISETP.GE.AND P1, PT, R10, R3, PT ;  /* 0x000000030a00720c */ /* 0x001fe40003f26270 */
[----:B------:R-:W-:Y:S01]  /*0240*/  SHF.R.U32.HI R28, RZ, 0x5, R10 ;  /* 0x00000005ff1c7819 */ /* 0x000fe2000001160a */
[----:B------:R-:W-:Y:S02]  /*0250*/  IMAD R5, R5, R32, R2 ;  /* 0x0000002005057224 */ /* 0x000fe400078e0202 */
[----:B------:R-:W-:Y:S01]  /*0260*/  IMAD.WIDE.U32 R32, R32, R27, RZ ;  /* 0x0000001b20207225 */ /* 0x000fe200078e00ff */
[----:B------:R-:W-:-:S04]  /*0270*/  ISETP.GE.AND P0, PT, R28, R4, PT ;  /* 0x000000041c00720c */ /* 0x000fc80003f06270 */
[----:B------:R-:W-:-:S03]  /*0280*/  IADD3 R2, PT, PT, R33, R5, RZ ;  /* 0x0000000521027210 */ /* 0x000fc60007ffe0ff */
[----:B-1234-:R-:W-:Y:S06]  /*0290*/  @P1 BRA `(.L_x_1) ;  /* 0x0000000000b81947 */ /* 0x01efec0003800000 */
[----:B------:R-:W-:Y:S01]  /*02a0*/  IABS R14, R27 ;  /* 0x0000001b000e7213 */ /* 0x000fe20000000000 */
[----:B------:R-:W0:Y:S01]  /*02b0*/  S2R R8, SR_CgaCtaId ;  /* 0x0000000000087919 */ /* 0x000e220000008800 */
[----:B------:R-:W-:Y:S02]  /*02c0*/  MOV R7, 0x400 ;  /* 0x0000040000077802 */ /* 0x000fe40000000f00 */
[----:B------:R-:W1:Y:S01]  /*02d0*/  I2F.RP R6, R14 ;  /* 0x0000000e00067306 */ /* 0x000e620000209400 */
[----:B------:R-:W-:-:S07]  /*02e0*/  ISETP.NE.AND P1, PT, R27, RZ, PT ;  /* 0x000000ff1b00720c */ /* 0x000fce0003f25270 */
[----:B-1----:R-:W1:Y:S01]  /*02f0*/  MUFU.RCP R6, R6 ;  /* 0x0000000600067308 */ /* 0x002e620000001000 */
[----:B0-----:R-:W-:Y:S02]  /*0300*/  LEA R13, R8, R7, 0x18 ;  /* 0x00000007080d7211 */ /* 0x001fe400078ec0ff */
[----:B------:R-:W-:Y:S02]  /*0310*/  MOV R8, R10 ;  /* 0x0000000a00087202 */ /* 0x000fe40000000f00 */
[----:B-1----:R-:W-:Y:S02]  /*0320*/  IADD3 R4, PT, PT, R6, 0xffffffe, RZ ;  /* 0x0ffffffe06047810 */ /* 0x002fe40007ffe0ff */
[----:B------:R-:W-:Y:S02]  /*0330*/  IADD3 R6, PT, PT, R27, 0x8, RZ ;  /* 0x000000081b067810 */ /* 0x000fe40007ffe0ff */
[----:B------:R0:W1:Y:S02]  /*0340*/  F2I.FTZ.U32.TRUNC.NTZ R5, R4 ;  /* 0x0000000400057305 */ /* 0x000064000021f000 */
[----:B0-----:R-:W-:-:S02]  /*0350*/  MOV R4, RZ ;  /* 0x000000ff00047202 */ /* 0x001fc40000000f00 */
[----:B-1----:R-:W-:-:S05]  /*0360*/  IADD3 R9, PT, PT, RZ, -R5, RZ ;  /* 0x80000005ff097210 */ /* 0x002fca0007ffe0ff */
[----:B------:R-:W-:-:S04]  /*0370*/  IMAD R9, R9, R14, RZ ;  /* 0x0000000e09097224 */ /* 0x000fc800078e02ff */
[----:B------:R-:W-:Y:S01]  /*0380*/  IMAD.HI.U32 R7, R5, R9, R4 ;  /* 0x0000000905077227 */ /* 0x000fe200078e0004 */
[----:B------:R-:W-:-:S07]  /*0390*/  LOP3.LUT R9, RZ, R27, RZ, 0x33, !PT ;  /* 0x0000001bff097212 */ /* 0x000fce00078e33ff */
.L_x_2:
[----:B0-----:R-:W-:Y:S02]  /*03a0*/  IABS R10, R8 ;  /* 0x00000008000a7213 */ /* 0x001fe40000000000 */
[----:B------:R-:W-:-:S03]  /*03b0*/  MOV R27, UR6 ;  /* 0x00000006001b7c02 */ /* 0x000fc60008000f00 */
[----:B------:R-:W-:Y:S01]  /*03c0*/  IMAD.HI.U32 R4, R7, R10, RZ ;  /* 0x0000000a07047227 */ /* 0x000fe200078e00ff */
[----:B------:R-:W-:-:S04]  /*03d0*/  IABS R12, R27 ;  /* 0x0000001b000c7213 */ /* 0x000fc80000000000 */
[----:B------:R-:W-:-:S05]  /*03e0*/  IADD3 R5, PT, PT, -R4, RZ, RZ ;  /* 0x000000ff04057210 */ /* 0x000fca0007ffe1ff */
[----:B------:R-:W-:-:S05]  /*03f0*/  IMAD R5, R12, R5, R10 ;  /* 0x000000050c057224 */ /* 0x000fca00078e020a */
[----:B------:R-:W-:-:S13]  /*0400*/  ISETP.GT.U32.AND P3, PT, R14, R5, PT ;  /* 0x000000050e00720c */ /* 0x000fda0003f64070 */
[----:B------:R-:W-:Y:S02]  /*0410*/  @!P3 IADD3 R5, PT, PT, R5, -R12, RZ ;  /* 0x8000000c0505b210 */ /* 0x000fe40007ffe0ff */
[----:B------:R-:W-:Y:S02]  /*0420*/  @!P3 IADD3 R4, PT, PT, R4, 0x1, RZ ;  /* 0x000000010404b810 */ /* 0x000fe40007ffe0ff */
[----:B------:R-:W-:Y:S02]  /*0430*/  ISETP.GE.U32.AND P2, PT, R5, R14, PT ;  /* 0x0000000e0500720c */ /* 0x000fe40003f46070 */
[----:B------:R-:W-:-:S04]  /*0440*/  LOP3.LUT R5, R8, R27, RZ, 0x3c, !PT ;  /* 0x0000001b08057212 */ /* 0x000fc800078e3cff */
[----:B------:R-:W-:-:S07]  /*0450*/  ISETP.GE.AND P4, PT, R5, RZ, PT ;  /* 0x000000ff0500720c */ /* 0x000fce0003f86270 */
[----:B------:R-:W-:-:S06]  /*0460*/  @P2 IADD3 R4, PT, PT, R4, 0x1, RZ ;  /* 0x0000000104042810 */ /* 0x000fcc0007ffe0ff */
[----:B------:R-:W-:-:S04]  /*0470*/  @!P4 IADD3 R4, PT, PT, -R4, RZ, RZ ;  /* 0x000000ff0404c210 */ /* 0x000fc80007ffe1ff */
[----:B------:R-:W-:-:S04]  /*0480*/  SEL R11, R9, R4, !P1 ;  /* 0x00000004090b7207 */ /* 0x000fc80004800000 */
[----:B------:R-:W-:Y:S02]  /*0490*/  IADD3 R10, PT, PT, -R11, RZ, RZ ;  /* 0x000000ff0b0a7210 */ /* 0x000fe40007ffe1ff */
[----:B------:R-:W-:-:S03]  /*04a0*/  LEA R4, R0, R11, 0x6 ;  /* 0x0000000b00047211 */ /* 0x000fc600078e30ff */
[----:B------:R-:W-:-:S04]  /*04b0*/  IMAD R10, R27, R10, R8 ;  /* 0x0000000a1b0a7224 */ /* 0x000fc800078e0208 */
[----:B------:R-:W-:-:S05]  /*04c0*/  IMAD R5, R4, R27, R10 ;  /* 0x0000001b04057224 */ /* 0x000fca00078e020a */
[----:B------:R-:W-:-:S04]  /*04d0*/  IADD3 R12, P2, PT, R5, R32, RZ ;  /* 0x00000020050c7210 */ /* 0x000fc80007f5e0ff */
[----:B------:R-:W-:Y:S02]  /*04e0*/  LEA.HI.X.SX32 R5, R5, R2, 0x1, P2 ;  /* 0x0000000205057211 */ /* 0x000fe400010f0eff */
[----:B------:R-:W-:-:S04]  /*04f0*/  LEA R4, P2, R12, UR4, 0x1 ;  /* 0x000000040c047c11 */ /* 0x000fc8000f8408ff */
[----:B------:R-:W-:-:S06]  /*0500*/  LEA.HI.X R5, R12, UR5, R5, 0x1, P2 ;  /* 0x000000050c057c11 */ /* 0x000fcc00090f0c05 */
[----:B------:R-:W2:Y:S01]  /*0510*/  LDG.E.U16.CONSTANT R5, desc[UR12][R4.64] ;  /* 0x0000000c04057981 */ /* 0x000ea2000c1e9500 */
[----:B------:R-:W-:Y:S01]  /*0520*/  IMAD R10, R6, R11, R10 ;  /* 0x0000000b060a7224 */ /* 0x000fe200078e020a */
[----:B------:R-:W-:-:S04]  /*0530*/  IADD3 R8, PT, PT, R8, UR14, RZ ;  /* 0x0000000e08087c10 */ /* 0x000fc8000fffe0ff */
[----:B------:R-:W-:Y:S02]  /*0540*/  LEA R10, R10, R13, 0x1 ;  /* 0x0000000d0a0a7211 */ /* 0x000fe400078e08ff */
[----:B------:R-:W-:-:S03]  /*0550*/  ISETP.GE.AND P2, PT, R8, R3, PT ;  /* 0x000000030800720c */ /* 0x000fc60003f46270 */
[----:B--2---:R0:W-:Y:S10]  /*0560*/  STS.U16 [R10], R5 ;  /* 0x000000050a007388 */ /* 0x0041f40000000400 */
[----:B------:R-:W-:Y:S05]  /*0570*/  @!P2 BRA `(.L_x_2) ;  /* 0xfffffffc0088a947 */ /* 0x000fea000383ffff */
.L_x_1:
[----:B------:R-:W-:Y:S05]  /*0580*/  BSYNC.RECONVERGENT B0 ;  /* 0x0000000000007941 */ /* 0x000fea0003800200 */
.L_x_0:
[----:B------:R-:W-:Y:S06]  /*0590*/  BAR.SYNC.DEFER_BLOCKING 0x0 ;  /* 0x0000000000007b1d */ /* 0x000fec0000010000 */
[----:B------:R-:W-:Y:S05]  /*05a0*/  @P0 EXIT ;  /* 0x000000000000094d */ /* 0x000fea0003800000 */
[----:B------:R-:W1:Y:S01]  /*05b0*/  LDCU UR4, c[0x0][0x3a8] ;  /* 0x00007500ff0477ac */ /* 0x000e620008000800 */
[----:B------:R-:W-:Y:S02]  /*05c0*/  SHF.R.S32.HI R4, RZ, 0x1f, R27 ;  /* 0x0000001fff047819 */ /* 0x000fe4000001141b */
[----:B------:R-:W-:Y:S01]  /*05d0*/  SHF.L.U32 R34, R32, 0x1, RZ ;  /* 0x0000000120227819 */ /* 0x000fe200000006ff */
[----:B------:R-:W2:Y:S01]  /*05e0*/  LDCU.64 UR6, c[0x0][0x388] ;  /* 0x00007100ff0677ac */ /* 0x000ea20008000a00 */
[----:B------:R-:W-:Y:S02]  /*05f0*/  LEA.HI R4, R4, R27, RZ, 0x5 ;  /* 0x0000001b04047211 */ /* 0x000fe400078f28ff */
[----:B------:R-:W-:Y:S01]  /*0600*/  SHF.L.U64.HI R3, R32, 0x1, R2 ;  /* 0x0000000120037819 */ /* 0x000fe20000010202 */
[----:B------:R-:W3:Y:S01]  /*0610*/  LDCU.64 UR16, c[0x0][0x390] ;  /* 0x00007200ff1077ac */ /* 0x000ee20008000a00 */
[----:B0-----:R-:W-:Y:S01]  /*0620*/  SHF.R.S32.HI R5, RZ, 0x5, R4 ;  /* 0x00000005ff057819 */ /* 0x001fe20000011404 */
[----:B------:R-:W-:-:S03]  /*0630*/  UIADD3 UR8, UPT, UPT, UR8, 0x10, URZ ;  /* 0x0000001008087890 */ /* 0x000fc6000fffe0ff */
[C---:B------:R-:W-:Y:S02]  /*0640*/  LOP3.LUT R25, R5.reuse, 0x7, RZ, 0xc0, !PT ;  /* 0x0000000705197812 */ /* 0x040fe400078ec0ff */
[C---:B------:R-:W-:Y:S02]  /*0650*/  LOP3.LUT R22, R5.reuse, 0xf, RZ, 0xc0, !PT ;  /* 0x0000000f05167812 */ /* 0x040fe400078ec0ff */
[C---:B------:R-:W-:Y:S01]  /*0660*/  IADD3 R26, PT, PT, R5.reuse, -0x1, RZ ;  /* 0xffffffff051a7810 */ /* 0x040fe20007ffe0ff */
[----:B-1----:R-:W-:Y:S01]  /*0670*/  UISETP.LT.AND UP0, UPT, UR4, 0x80, UPT ;  /* 0x000000800400788c */ /* 0x002fe2000bf01270 */
[C---:B------:R-:W-:Y:S02]  /*0680*/  LOP3.LUT R23, R5.reuse, 0x3, RZ, 0xc0, !PT ;  /* 0x0000000305177812 */ /* 0x040fe400078ec0ff */
[----:B------:R-:W-:Y:S01]  /*0690*/  LOP3.LUT R20, R5, 0x3fffff8, RZ, 0xc0, !PT ;  /* 0x03fffff805147812 */ /* 0x000fe200078ec0ff */
[----:B------:R-:W-:Y:S01]  /*06a0*/  USEL UR4, UR4, 0x80, UP0 ;  /* 0x0000008004047887 */ /* 0x000fe20008000000 */
[----:B--2---:R-:W-:-:S02]  /*06b0*/  IADD3 R36, P0, PT, R34, UR6, RZ ;  /* 0x0000000622247c10 */ /* 0x004fc4000ff1e0ff */
[----:B------:R-:W-:Y:S02]  /*06c0*/  LOP3.LUT R4, R5, 0x1, RZ, 0xc0, !PT ;  /* 0x0000000105047812 */ /* 0x000fe400078ec0ff */
[----:B---3--:R-:W-:Y:S02]  /*06d0*/  IADD3 R34, P1, PT, R34, UR16, RZ ;  /* 0x0000001022227c10 */ /* 0x008fe4000ff3e0ff */
[C---:B------:R-:W-:Y:S02]  /*06e0*/  IADD3.X R37, PT, PT, R3.reuse, UR7, RZ, P0, !PT ;  /* 0x0000000703257c10 */ /* 0x040fe400087fe4ff */
[----:B------:R-:W-:Y:S02]  /*06f0*/  IADD3.X R35, PT, PT, R3, UR17, RZ, P1, !PT ;  /* 0x0000001103237c10 */ /* 0x000fe40008ffe4ff */
[C---:B------:R-:W-:Y:S01]  /*0700*/  IADD3 R3, PT, PT, R27.reuse, 0x8, RZ ;  /* 0x000000081b037810 */ /* 0x040fe20007ffe0ff */
[----:B------:R-:W-:Y:S01]  /*0710*/  IMAD R27, R27, UR4, RZ ;  /* 0x000000041b1b7c24 */ /* 0x000fe2000f8e02ff */
[----:B------:R-:W-:-:S02]  /*0720*/  LOP3.LUT R5, R5, 0x3fffff0, RZ, 0xc0, !PT ;  /* 0x03fffff005057812 */ /* 0x000fc400078ec0ff */
[----:B------:R-:W-:Y:S02]  /*0730*/  IADD3 R24, PT, PT, R25, -0x1, RZ ;  /* 0xffffffff19187810 */ /* 0x000fe40007ffe0ff */
[----:B------:R-:W-:-:S07]  /*0740*/  IADD3 R21, PT, PT, R22, -0x1, RZ ;  /* 0xffffffff16157810 */ /* 0x000fce0007ffe0ff */
.L_x_189:
[----:B------:R-:W0:Y:S01]  /*0750*/  S2R R6, SR_TID.X ;  /* 0x0000000000067919 */ /* 0x000e220000002100 */
[----:B------:R-:W1:Y:S01]  /*0760*/  LDC R18, c[0x0][0x3ac] ;  /* 0x0000eb00ff127b82 */ /* 0x000e620000000800 */
[----:B0-----:R-:W-:-:S13]  /*0770*/  ISETP.GE.AND P0, PT, R6, R27, PT ;  /* 0x0000001b0600720c */ /* 0x001fda0003f06270 */
[----:B------:R-:W-:Y:S05]  /*0780*/  @P0 BRA `(.L_x_3) ;  /* 0x0000000000b80947 */ /* 0x000fea0003800000 */
[----:B------:R-:W0:Y:S01]  /*0790*/  LDC R14, c[0x0][0x3ac] ;  /* 0x0000eb00ff0e7b82 */ /* 0x000e220000000800 */
[----:B------:R-:W-:Y:S02]  /*07a0*/  MOV R7, R6 ;  /* 0x0000000600077202 */ /* 0x000fe40000000f00 */
[-C--:B0-----:R-:W-:Y:S02]  /*07b0*/  IABS R12, R14.reuse ;  /* 0x0000000e000c7213 */ /* 0x081fe40000000000 */
[----:B------:R-:W-:Y:S02]  /*07c0*/  ISETP.NE.AND P3, PT, R14, RZ, PT ;  /* 0x000000ff0e00720c */ /* 0x000fe40003f65270 */
[----:B------:R-:W0:Y:S01]  /*07d0*/  I2F.RP R10, R12 ;  /* 0x0000000c000a7306 */ /* 0x000e220000209400 */
[----:B------:R-:W-:-:S07]  /*07e0*/  LOP3.LUT R14, RZ, R14, RZ, 0x33, !PT ;  /* 0x0000000eff0e7212 */ /* 0x000fce00078e33ff */
[----:B0-----:R-:W0:Y:S02]  /*07f0*/  MUFU.RCP R10, R10 ;  /* 0x0000000a000a7308 */ /* 0x001e240000001000 */
[----:B0-----:R-:W-:-:S06]  /*0800*/  IADD3 R8, PT, PT, R10, 0xffffffe, RZ ;  /* 0x0ffffffe0a087810 */ /* 0x001fcc0007ffe0ff */
[----:B------:R0:W2:Y:S02]  /*0810*/  F2I.FTZ.U32.TRUNC.NTZ R9, R8 ;  /* 0x0000000800097305 */ /* 0x0000a4000021f000 */
[----:B0-----:R-:W-:Y:S01]  /*0820*/  HFMA2 R8, -RZ, RZ, 0, 0 ;  /* 0x00000000ff087431 */ /* 0x001fe200000001ff */
[----:B--2---:R-:W-:-:S05]  /*0830*/  IADD3 R13, PT, PT, RZ, -R9, RZ ;  /* 0x80000009ff0d7210 */ /* 0x004fca0007ffe0ff */
[----:B------:R-:W-:-:S04]  /*0840*/  IMAD R13, R13, R12, RZ ;  /* 0x0000000c0d0d7224 */ /* 0x000fc800078e02ff */
[----:B------:R-:W-:-:S07]  /*0850*/  IMAD.HI.U32 R13, R9, R13, R8 ;  /* 0x0000000d090d7227 */ /* 0x000fce00078e0008 */
.L_x_4:
[C---:B0-----:R-:W-:Y:S01]  /*0860*/  IMAD.WIDE R8, R7.reuse, 0x2, R36 ;  /* 0x0000000207087825 */ /* 0x041fe200078e0224 */
[----:B------:R-:W0:Y:S03]  /*0870*/  LDC R30, c[0x0][0x3ac] ;  /* 0x0000eb00ff1e7b82 */ /* 0x000e260000000800 */
[----:B------:R-:W-:Y:S02]  /*0880*/  IMAD.WIDE R10, R7, 0x2, R34 ;  /* 0x00000002070a7825 */ /* 0x000fe400078e0222 */
[----:B------:R2:W3:Y:S04]  /*0890*/  LDG.E.U16.CONSTANT R8, desc[UR12][R8.64] ;  /* 0x0000000c08087981 */ /* 0x0004e8000c1e9500 */
[----:B------:R4:W5:Y:S01]  /*08a0*/  LDG.E.U16.CONSTANT R11, desc[UR12][R10.64] ;  /* 0x0000000c0a0b7981 */ /* 0x000962000c1e9500 */
[----:B------:R-:W-:Y:S01]  /*08b0*/  IABS R16, R7 ;  /* 0x0000000700107213 */ /* 0x000fe20000000000 */
[----:B------:R-:W1:Y:S01]  /*08c0*/  S2UR UR5, SR_CgaCtaId ;  /* 0x00000000000579c3 */ /* 0x000e620000008800 */
[----:B------:R-:W-:-:S03]  /*08d0*/  UMOV UR4, 0x400 ;  /* 0x0000040000047882 */ /* 0x000fc60000000000 */
[----:B------:R-:W-:-:S05]  /*08e0*/  IMAD.HI.U32 R15, R13, R16, RZ ;  /* 0x000000100d0f7227 */ /* 0x000fca00078e00ff */
[----:B------:R-:W-:Y:S02]  /*08f0*/  IADD3 R17, PT, PT, -R15, RZ, RZ ;  /* 0x000000ff0f117210 */ /* 0x000fe40007ffe1ff */
[-C--:B0-----:R-:W-:Y:S02]  /*0900*/  IABS R38, R30.reuse ;  /* 0x0000001e00267213 */ /* 0x081fe40000000000 */
[----:B--2---:R-:W-:-:S03]  /*0910*/  LOP3.LUT R9, R7, R30, RZ, 0x3c, !PT ;  /* 0x0000001e07097212 */ /* 0x004fc600078e3cff */
[----:B------:R-:W-:Y:S01]  /*0920*/  IMAD R17, R38, R17, R16 ;  /* 0x0000001126117224 */ /* 0x000fe200078e0210 */
[----:B------:R-:W-:-:S04]  /*0930*/  ISETP.GE.AND P2, PT, R9, RZ, PT ;  /* 0x000000ff0900720c */ /* 0x000fc80003f46270 */
[----:B------:R-:W-:Y:S01]  /*0940*/  ISETP.GT.U32.AND P1, PT, R12, R17, PT ;  /* 0x000000110c00720c */ /* 0x000fe20003f24070 */
[----:B-1----:R-:W-:-:S12]  /*0950*/  ULEA UR4, UR5, UR4, 0x18 ;  /* 0x0000000405047291 */ /* 0x002fd8000f8ec0ff */
[----:B------:R-:W-:Y:S02]  /*0960*/  @!P1 IADD3 R17, PT, PT, R17, -R38, RZ ;  /* 0x8000002611119210 */ /* 0x000fe40007ffe0ff */
[----:B------:R-:W-:Y:S02]  /*0970*/  @!P1 IADD3 R15, PT, PT, R15, 0x1, RZ ;  /* 0x000000010f0f9810 */ /* 0x000fe40007ffe0ff */
[----:B------:R-:W-:-:S13]  /*0980*/  ISETP.GE.U32.AND P0, PT, R17, R12, PT ;  /* 0x0000000c1100720c */ /* 0x000fda0003f06070 */
[----:B------:R-:W-:-:S04]  /*0990*/  @P0 IADD3 R15, PT, PT, R15, 0x1, RZ ;  /* 0x000000010f0f0810 */ /* 0x000fc80007ffe0ff */
[----:B------:R-:W-:-:S04]  /*09a0*/  @!P2 IADD3 R15, PT, PT, -R15, RZ, RZ ;  /* 0x000000ff0f0fa210 */ /* 0x000fc80007ffe1ff */
[----:B----4-:R-:W-:-:S04]  /*09b0*/  SEL R10, R14, R15, !P3 ;  /* 0x0000000f0e0a7207 */ /* 0x010fc80005800000 */
[----:B------:R-:W-:-:S05]  /*09c0*/  IADD3 R16, PT, PT, -R10, RZ, RZ ;  /* 0x000000ff0a107210 */ /* 0x000fca0007ffe1ff */
[----:B------:R-:W-:Y:S01]  /*09d0*/  IMAD R9, R30, R16, R7 ;  /* 0x000000101e097224 */ /* 0x000fe200078e0207 */
[----:B------:R-:W-:-:S03]  /*09e0*/  IADD3 R7, PT, PT, R7, UR14, RZ ;  /* 0x0000000e07077c10 */ /* 0x000fc6000fffe0ff */
[C---:B------:R-:W-:Y:S01]  /*09f0*/  IMAD R9, R3.reuse, R10, R9 ;  /* 0x0000000a03097224 */ /* 0x040fe200078e0209 */
[----:B------:R-:W-:Y:S02]  /*0a00*/  LEA R10, R3, UR4, 0x7 ;  /* 0x00000004030a7c11 */ /* 0x000fe4000f8e38ff */
[----:B------:R-:W-:Y:S02]  /*0a10*/  ISETP.GE.AND P0, PT, R7, R27, PT ;  /* 0x0000001b0700720c */ /* 0x000fe40003f06270 */
[----:B------:R-:W-:-:S04]  /*0a20*/  LEA R9, R9, R10, 0x1 ;  /* 0x0000000a09097211 */ /* 0x000fc800078e08ff */
[----:B------:R-:W-:Y:S01]  /*0a30*/  LEA R10, R3, R9, 0x8 ;  /* 0x00000009030a7211 */ /* 0x000fe200078e40ff */
[----:B---3--:R0:W-:Y:S04]  /*0a40*/  STS.U16 [R9], R8 ;  /* 0x0000000809007388 */ /* 0x0081e80000000400 */
[----:B-----5:R0:W-:Y:S02]  /*0a50*/  STS.U16 [R10], R11 ;  /* 0x0000000b0a007388 */ /* 0x0201e40000000400 */
[----:B------:R-:W-:Y:S05]  /*0a60*/  @!P0 BRA `(.L_x_4) ;  /* 0xfffffffc007c8947 */ /* 0x000fea000383ffff */
.L_x_3:
[----:B-1----:R-:W-:Y:S01]  /*0a70*/  ISETP.GE.AND P0, PT, R18, 0x20, PT ;  /* 0x000000201200780c */ /* 0x002fe20003f06270 */
[----:B------:R-:W-:Y:S05]  /*0a80*/  WARPSYNC.ALL ;  /* 0x0000000000007948 */ /* 0x000fea0003800000 */
[----:B------:R-:W-:Y:S01]  /*0a90*/  BAR.SYNC.DEFER_BLOCKING 0x0 ;  /* 0x0000000000007b1d */ /* 0x000fe20000010000 */
[----:B------:R-:W-:-:S06]  /*0aa0*/  LEA R7, R0, R28, 0x6 ;  /* 0x0000001c00077211 */ /* 0x000fcc00078e30ff */
[----:B------:R-:W-:Y:S05]  /*0ab0*/  @!P0 BRA `(.L_x_5) ;  /* 0x0000000800208947 */ /* 0x000fea0003800000 */
[----:B------:R-:W-:Y:S01]  /*0ac0*/  ISETP.GE.U32.AND P0, PT, R26, 0x7, PT ;  /* 0x000000071a00780c */ /* 0x000fe20003f06070 */
[----:B------:R-:W-:Y:S01]  /*0ad0*/  BSSY.RECONVERGENT B0, `(.L_x_6) ;  /* 0x0000028000007945 */ /* 0x000fe20003800200 */
[----:B0-----:R-:W-:Y:S02]  /*0ae0*/  LOP3.LUT R8, R6, 0x1f, RZ, 0xc0, !PT ;  /* 0x0000001f06087812 */ /* 0x001fe400078ec0ff */
[----:B------:R-:W-:-:S03]  /*0af0*/  MOV R13, RZ ;  /* 0x000000ff000d7202 */ /* 0x000fc60000000f00 */
[----:B------:R-:W-:-:S06]  /*0b00*/  IMAD R16, R3, R28, R8 ;  /* 0x0000001c03107224 */ /* 0x000fcc00078e0208 */
[----:B------:R-:W-:Y:S05]  /*0b10*/  @!P0 BRA `(.L_x_7) ;  /* 0x00000000008c8947 */ /* 0x000fea0003800000 */
[----:B------:R-:W0:Y:S01]  /*0b20*/  S2UR UR5, SR_CgaCtaId ;  /* 0x00000000000579c3 */ /* 0x000e220000008800 */
[----:B------:R-:W-:Y:S01]  /*0b30*/  UMOV UR4, 0x400 ;  /* 0x0000040000047882 */ /* 0x000fe20000000000 */
[----:B------:R-:W-:Y:S01]  /*0b40*/  IMAD R9, R3, R28, RZ ;  /* 0x0000001c03097224 */ /* 0x000fe200078e02ff */
[----:B------:R-:W-:Y:S01]  /*0b50*/  BSSY.RECONVERGENT B1, `(.L_x_8) ;  /* 0x000001e000017945 */ /* 0x000fe20003800200 */
[----:B------:R-:W-:Y:S02]  /*0b60*/  IADD3 R18, PT, PT, -R20, RZ, RZ ;  /* 0x000000ff14127210 */ /* 0x000fe40007ffe1ff */
[----:B------:R-:W-:Y:S01]  /*0b70*/  IADD3 R19, PT, PT, R1, 0x10, RZ ;  /* 0x0000001001137810 */ /* 0x000fe20007ffe0ff */
[----:B0-----:R-:W-:-:S06]  /*0b80*/  ULEA UR4, UR5, UR4, 0x18 ;  /* 0x0000000405047291 */ /* 0x001fcc000f8ec0ff */
[----:B------:R-:W-:-:S04]  /*0b90*/  LEA R8, R8, UR4, 0x1 ;  /* 0x0000000408087c11 */ /* 0x000fc8000f8e08ff */
[----:B------:R-:W-:-:S04]  /*0ba0*/  LEA R8, R9, R8, 0x1 ;  /* 0x0000000809087211 */ /* 0x000fc800078e08ff */
[----:B------:R-:W-:-:S07]  /*0bb0*/  IADD3 R17, PT, PT, R8, 0x100, RZ ;  /* 0x0000010008117810 */ /* 0x000fce0007ffe0ff */
.L_x_9:
[----:B------:R-:W0:Y:S01]  /*0bc0*/  LDS.U16 R8, [R17+-0x100] ;  /* 0xffff000011087984 */ /* 0x000e220000000400 */
[----:B------:R-:W-:-:S03]  /*0bd0*/  IADD3 R18, PT, PT, R18, 0x8, RZ ;  /* 0x0000000812127810 */ /* 0x000fc60007ffe0ff */
[----:B------:R-:W1:Y:S01]  /*0be0*/  LDS.U16 R9, [R17+-0xc0] ;  /* 0xffff400011097984 */ /* 0x000e620000000400 */
[----:B------:R-:W-:-:S03]  /*0bf0*/  ISETP.NE.AND P0, PT, R18, RZ, PT ;  /* 0x000000ff1200720c */ /* 0x000fc60003f05270 */
[----:B------:R-:W2:Y:S04]  /*0c00*/  LDS.U16 R10, [R17+-0x80] ;  /* 0xffff8000110a7984 */ /* 0x000ea80000000400 */
[----:B------:R-:W3:Y:S04]  /*0c10*/  LDS.U16 R11, [R17+-0x40] ;  /* 0xffffc000110b7984 */ /* 0x000ee80000000400 */
[----:B------:R-:W4:Y:S04]  /*0c20*/  LDS.U16 R12, [R17] ;  /* 0x00000000110c7984 */ /* 0x000f280000000400 */
[----:B------:R-:W5:Y:S04]  /*0c30*/  LDS.U16 R13, [R17+0x40] ;  /* 0x00004000110d7984 */ /* 0x000f680000000400 */
[----:B------:R-:W5:Y:S04]  /*0c40*/  LDS.U16 R14, [R17+0x80] ;  /* 0x00008000110e7984 */ /* 0x000f680000000400 */
[----:B------:R0:W5:Y:S02]  /*0c50*/  LDS.U16 R15, [R17+0xc0] ;  /* 0x0000c000110f7984 */ /* 0x0001640000000400 */
[----:B0-----:R-:W-:Y:S01]  /*0c60*/  IADD3 R17, PT, PT, R17, 0x200, RZ ;  /* 0x0000020011117810 */ /* 0x001fe20007ffe0ff */
[----:B------:R-:W-:-:S02]  /*0c70*/  HADD2.F32 R8, -RZ, R8.H0_H0 ;  /* 0x20000008ff087230 */ /* 0x000fc40000004100 */
[----:B-1----:R-:W-:Y:S02]  /*0c80*/  HADD2.F32 R9, -RZ, R9.H0_H0 ;  /* 0x20000009ff097230 */ /* 0x002fe40000004100 */
[----:B--2---:R-:W-:Y:S02]  /*0c90*/  HADD2.F32 R10, -RZ, R10.H0_H0 ;  /* 0x2000000aff0a7230 */ /* 0x004fe40000004100 */
[----:B---3--:R-:W-:Y:S02]  /*0ca0*/  HADD2.F32 R11, -RZ, R11.H0_H0 ;  /* 0x2000000bff0b7230 */ /* 0x008fe40000004100 */
[----:B----4-:R-:W-:-:S03]  /*0cb0*/  HADD2.F32 R12, -RZ, R12.H0_H0 ;  /* 0x2000000cff0c7230 */ /* 0x010fc60000004100 */
[----:B------:R-:W-:Y:S01]  /*0cc0*/  STL.128 [R19+-0x10], R8 ;  /* 0xfffff00813007387 */ /* 0x000fe20000100c00 */
[----:B-----5:R-:W-:Y:S02]  /*0cd0*/  HADD2.F32 R13, -RZ, R13.H0_H0 ;  /* 0x2000000dff0d7230 */ /* 0x020fe40000004100 */
[----:B------:R-:W-:Y:S02]  /*0ce0*/  HADD2.F32 R14, -RZ, R14.H0_H0 ;  /* 0x2000000eff0e7230 */ /* 0x000fe40000004100 */
[----:B------:R-:W-:-:S05]  /*0cf0*/  HADD2.F32 R15, -RZ, R15.H0_H0 ;  /* 0x2000000fff0f7230 */ /* 0x000fca0000004100 */
[----:B------:R0:W-:Y:S02]  /*0d00*/  STL.128 [R19], R12 ;  /* 0x0000000c13007387 */ /* 0x0001e40000100c00 */
[----:B0-----:R-:W-:Y:S01]  /*0d10*/  IADD3 R19, PT, PT, R19, 0x20, RZ ;  /* 0x0000002013137810 */ /* 0x001fe20007ffe0ff */
[----:B------:R-:W-:Y:S06]  /*0d20*/  @P0 BRA `(.L_x_9) ;  /* 0xfffffffc00a40947 */ /* 0x000fec000383ffff */
[----:B------:R-:W-:Y:S05]  /*0d30*/  BSYNC.RECONVERGENT B1 ;  /* 0x0000000000017941 */ /* 0x000fea0003800200 */
.L_x_8:
[----:B------:R-:W-:-:S07]  /*0d40*/  MOV R13, R20 ;  /* 0x00000014000d7202 */ /* 0x000fce0000000f00 */
.L_x_7:
[----:B------:R-:W-:Y:S05]  /*0d50*/  BSYNC.RECONVERGENT B0 ;  /* 0x0000000000007941 */ /* 0x000fea0003800200 */
.L_x_6:
[----:B------:R-:W-:Y:S01]  /*0d60*/  ISETP.NE.AND P0, PT, R25, RZ, PT ;  /* 0x000000ff1900720c */ /* 0x000fe20003f05270 */
[----:B------:R-:W-:-:S12]  /*0d70*/  BSSY.RECONVERGENT B0, `(.L_x_10) ;  /* 0x0000034000007945 */ /* 0x000fd80003800200 */
[----:B------:R-:W-:Y:S05]  /*0d80*/  @!P0 BRA `(.L_x_11) ;  /* 0x0000000000c88947 */ /* 0x000fea0003800000 */
[----:B------:R-:W-:Y:S01]  /*0d90*/  ISETP.GE.U32.AND P1, PT, R24, 0x3, PT ;  /* 0x000000031800780c */ /* 0x000fe20003f26070 */
[----:B------:R-:W-:Y:S01]  /*0da0*/  BSSY.RECONVERGENT B1, `(.L_x_12) ;  /* 0x0000014000017945 */ /* 0x000fe20003800200 */
[----:B------:R-:W-:-:S11]  /*0db0*/  ISETP.NE.AND P2, PT, R23, RZ, PT ;  /* 0x000000ff1700720c */ /* 0x000fd60003f45270 */
[----:B------:R-:W-:Y:S05]  /*0dc0*/  @!P1 BRA `(.L_x_13) ;  /* 0x0000000000449947 */ /* 0x000fea0003800000 */
[----:B------:R-:W0:Y:S01]  /*0dd0*/  S2UR UR5, SR_CgaCtaId ;  /* 0x00000000000579c3 */ /* 0x000e220000008800 */
[----:B------:R-:W-:Y:S01]  /*0de0*/  UMOV UR4, 0x400 ;  /* 0x0000040000047882 */ /* 0x000fe20000000000 */
[C---:B------:R-:W-:Y:S02]  /*0df0*/  LEA R8, R13.reuse, R16, 0x5 ;  /* 0x000000100d087211 */ /* 0x040fe400078e28ff */
[C---:B------:R-:W-:Y:S02]  /*0e00*/  LEA R14, R13.reuse, UR11, 0x2 ;  /* 0x0000000b0d0e7c11 */ /* 0x040fe4000f8e10ff */
[----:B------:R-:W-:Y:S01]  /*0e10*/  IADD3 R13, PT, PT, R13, 0x4, RZ ;  /* 0x000000040d0d7810 */ /* 0x000fe20007ffe0ff */
[----:B0-----:R-:W-:-:S06]  /*0e20*/  ULEA UR4, UR5, UR4, 0x18 ;  /* 0x0000000405047291 */ /* 0x001fcc000f8ec0ff */
[----:B------:R-:W-:-:S05]  /*0e30*/  LEA R12, R8, UR4, 0x1 ;  /* 0x00000004080c7c11 */ /* 0x000fca000f8e08ff */
[----:B------:R-:W0:Y:S04]  /*0e40*/  LDS.U16 R8, [R12] ;  /* 0x000000000c087984 */ /* 0x000e280000000400 */
[----:B------:R-:W1:Y:S04]  /*0e50*/  LDS.U16 R9, [R12+0x40] ;  /* 0x000040000c097984 */ /* 0x000e680000000400 */
[----:B------:R-:W2:Y:S04]  /*0e60*/  LDS.U16 R10, [R12+0x80] ;  /* 0x000080000c0a7984 */ /* 0x000ea80000000400 */
[----:B------:R-:W3:Y:S01]  /*0e70*/  LDS.U16 R11, [R12+0xc0] ;  /* 0x0000c0000c0b7984 */ /* 0x000ee20000000400 */
[----:B0-----:R-:W-:-:S02]  /*0e80*/  HADD2.F32 R8, -RZ, R8.H0_H0 ;  /* 0x20000008ff087230 */ /* 0x001fc40000004100 */
[----:B-1----:R-:W-:Y:S02]  /*0e90*/  HADD2.F32 R9, -RZ, R9.H0_H0 ;  /* 0x20000009ff097230 */ /* 0x002fe40000004100 */
[----:B--2---:R-:W-:-:S03]  /*0ea0*/  HADD2.F32 R10, -RZ, R10.H0_H0 ;  /* 0x2000000aff0a7230 */ /* 0x004fc60000004100 */
[----:B------:R0:W-:Y:S01]  /*0eb0*/  STL.64 [R14], R8 ;  /* 0x000000080e007387 */ /* 0x0001e20000100a00 */
[----:B---3--:R-:W-:-:S05]  /*0ec0*/  HADD2.F32 R11, -RZ, R11.H0_H0 ;  /* 0x2000000bff0b7230 */ /* 0x008fca0000004100 */
[----:B------:R0:W-:Y:S02]  /*0ed0*/  STL.64 [R14+0x8], R10 ;  /* 0x0000080a0e007387 */ /* 0x0001e40000100a00 */
.L_x_13:
[----:B------:R-:W-:Y:S05]  /*0ee0*/  BSYNC.RECONVERGENT B1 ;  /* 0x0000000000017941 */ /* 0x000fea0003800200 */
.L_x_12:
[----:B------:R-:W-:Y:S05]  /*0ef0*/  @!P2 BRA `(.L_x_11) ;  /* 0x00000000006ca947 */ /* 0x000fea0003800000 */
[----:B------:R-:W-:Y:S01]  /*0f00*/  ISETP.NE.AND P1, PT, R23, 0x1, PT ;  /* 0x000000011700780c */ /* 0x000fe20003f25270 */
[----:B------:R-:W-:Y:S01]  /*0f10*/  BSSY.RECONVERGENT B1, `(.L_x_14) ;  /* 0x000000f000017945 */ /* 0x000fe20003800200 */
[----:B------:R-:W-:-:S11]  /*0f20*/  ISETP.NE.AND P2, PT, R4, RZ, PT ;  /* 0x000000ff0400720c */ /* 0x000fd60003f45270 */
[----:B------:R-:W-:Y:S05]  /*0f30*/  @!P1 BRA `(.L_x_15) ;  /* 0x0000000000309947 */ /* 0x000fea0003800000 */
[----:B------:R-:W1:Y:S01]  /*0f40*/  S2UR UR5, SR_CgaCtaId ;  /* 0x00000000000579c3 */ /* 0x000e620000008800 */
[----:B------:R-:W-:Y:S01]  /*0f50*/  UMOV UR4, 0x400 ;  /* 0x0000040000047882 */ /* 0x000fe20000000000 */
[C---:B0-----:R-:W-:Y:S02]  /*0f60*/  LEA R8, R13.reuse, R16, 0x5 ;  /* 0x000000100d087211 */ /* 0x041fe400078e28ff */
[C---:B------:R-:W-:Y:S02]  /*0f70*/  LEA R11, R13.reuse, UR11, 0x2 ;  /* 0x0000000b0d0b7c11 */ /* 0x040fe4000f8e10ff */
[----:B------:R-:W-:Y:S01]  /*0f80*/  IADD3 R13, PT, PT, R13, 0x2, RZ ;  /* 0x000000020d0d7810 */ /* 0x000fe20007ffe0ff */
[----:B-1----:R-:W-:-:S06]  /*0f90*/  ULEA UR4, UR5, UR4, 0x18 ;  /* 0x0000000405047291 */ /* 0x002fcc000f8ec0ff */
[----:B------:R-:W-:-:S05]  /*0fa0*/  LEA R10, R8, UR4, 0x1 ;  /* 0x00000004080a7c11 */ /* 0x000fca000f8e08ff */
[----:B------:R-:W0:Y:S04]  /*0fb0*/  LDS.U16 R8, [R10] ;  /* 0x000000000a087984 */ /* 0x000e280000000400 */
[----:B------:R-:W1:Y:S01]  /*0fc0*/  LDS.U16 R9, [R10+0x40] ;  /* 0x000040000a097984 */ /* 0x000e620000000400 */
[----:B0-----:R-:W-:Y:S02]  /*0fd0*/  HADD2.F32 R8, -RZ, R8.H0_H0 ;  /* 0x20000008ff087230 */ /* 0x001fe40000004100 */
[----:B-1----:R-:W-:-:S05]  /*0fe0*/  HADD2.F32 R9, -RZ, R9.H0_H0 ;  /* 0x20000009ff097230 */ /* 0x002fca0000004100 */
[----:B------:R1:W-:Y:S02]  /*0ff0*/  STL.64 [R11], R8 ;  /* 0x000000080b007387 */ /* 0x0003e40000100a00 */
.L_x_15:
[----:B------:R-:W-:Y:S05]  /*1000*/  BSYNC.RECONVERGENT B1 ;  /* 0x0000000000017941 */ /* 0x000fea0003800200 */
.L_x_14:
[----:B------:R-:W-:Y:S05]  /*1010*/  @!P2 BRA `(.L_x_11) ;  /* 0x000000000024a947 */ /* 0x000fea0003800000 */
[----:B------:R-:W2:Y:S01]  /*1020*/  S2UR UR5, SR_CgaCtaId ;  /* 0x00000000000579c3 */ /* 0x000ea20000008800 */
[----:B------:R-:W-:Y:S01]  /*1030*/  UMOV UR4, 0x400 ;  /* 0x0000040000047882 */ /* 0x000fe20000000000 */
[C---:B------:R-:W-:Y:S02]  /*1040*/  LEA R16, R13.reuse, R16, 0x5 ;  /* 0x000000100d107211 */ /* 0x040fe400078e28ff */
[----:B01----:R-:W-:Y:S01]  /*1050*/  LEA R9, R13, UR11, 0x2 ;  /* 0x0000000b0d097c11 */ /* 0x003fe2000f8e10ff */
[----:B--2---:R-:W-:-:S06]  /*1060*/  ULEA UR4, UR5, UR4, 0x18 ;  /* 0x0000000405047291 */ /* 0x004fcc000f8ec0ff */
[----:B------:R-:W-:-:S06]  /*1070*/  LEA R16, R16, UR4, 0x1 ;  /* 0x0000000410107c11 */ /* 0x000fcc000f8e08ff */
[----:B------:R-:W0:Y:S02]  /*1080*/  LDS.U16 R16, [R16] ;  /* 0x0000000010107984 */ /* 0x000e240000000400 */
[----:B0-----:R-:W-:-:S05]  /*1090*/  HADD2.F32 R8, -RZ, R16.H0_H0 ;  /* 0x20000010ff087230 */ /* 0x001fca0000004100 */
[----:B------:R2:W-:Y:S02]  /*10a0*/  STL [R9], R8 ;  /* 0x0000000809007387 */ /* 0x0005e40000100800 */
.L_x_11:
[----:B------:R-:W-:Y:S05]  /*10b0*/  BSYNC.RECONVERGENT B0 ;  /* 0x0000000000007941 */ /* 0x000fea0003800200 */
.L_x_10:
[----:B------:R-:W-:Y:S01]  /*10c0*/  ISETP.GE.U32.AND P1, PT, R26, 0xf, PT ;  /* 0x0000000f1a00780c */ /* 0x000fe20003f26070 */
[----:B------:R-:W-:Y:S01]  /*10d0*/  BSSY.RECONVERGENT B0, `(.L_x_16) ;  /* 0x000000f000007945 */ /* 0x000fe20003800200 */
[----:B012---:R-:W-:-:S11]  /*10e0*/  HFMA2 R8, -RZ, RZ, 0, 0 ;  /* 0x00000000ff087431 */ /* 0x007fd600000001ff */
[----:B------:R-:W-:Y:S05]  /*10f0*/  @!P1 BRA `(.L_x_17) ;  /* 0x0000000000309947 */ /* 0x000fea0003800000 */
[----:B------:R-:W-:Y:S01]  /*1100*/  BSSY.RECONVERGENT B1, `(.L_x_18) ;  /* 0x000000a000017945 */ /* 0x000fe20003800200 */
[----:B------:R-:W-:-:S07]  /*1110*/  MOV R8, RZ ;  /* 0x000000ff00087202 */ /* 0x000fce0000000f00 */
.L_x_19:
[C---:B0-----:R-:W-:Y:S02]  /*1120*/  LEA R9, R8.reuse, UR8, 0x2 ;  /* 0x0000000808097c11 */ /* 0x041fe4000f8e10ff */
[----:B------:R-:W-:-:S03]  /*1130*/  IADD3 R8, PT, PT, R8, 0x10, RZ ;  /* 0x0000001008087810 */ /* 0x000fc60007ffe0ff */
[----:B------:R0:W-:Y:S01]  /*1140*/  STL.128 [R9], RZ ;  /* 0x000000ff09007387 */ /* 0x0001e20000100c00 */
[----:B------:R-:W-:-:S03]  /*1150*/  ISETP.NE.AND P1, PT, R8, R5, PT ;  /* 0x000000050800720c */ /* 0x000fc60003f25270 */
[----:B------:R0:W-:Y:S04]  /*1160*/  STL.128 [R9+0x10], RZ ;  /* 0x000010ff09007387 */ /* 0x0001e80000100c00 */
[----:B------:R0:W-:Y:S04]  /*1170*/  STL.128 [R9+0x20], RZ ;  /* 0x000020ff09007387 */ /* 0x0001e80000100c00 */
[----:B------:R0:W-:Y:S02]  /*1180*/  STL.128 [R9+0x30], RZ ;  /* 0x000030ff09007387 */ /* 0x0001e40000100c00 */
[----:B------:R-:W-:Y:S05]  /*1190*/  @P1 BRA `(.L_x_19) ;  /* 0xfffffffc00e01947 */ /* 0x000fea000383ffff */
[----:B------:R-:W-:Y:S05]  /*11a0*/  BSYNC.RECONVERGENT B1 ;  /* 0x0000000000017941 */ /* 0x000fea0003800200 */
.L_x_18:
[----:B------:R-:W-:-:S07]  /*11b0*/  MOV R8, R5 ;  /* 0x0000000500087202 */ /* 0x000fce0000000f00 */
.L_x_17:
[----:B------:R-:W-:Y:S05]  /*11c0*/  BSYNC.RECONVERGENT B0 ;  /* 0x0000000000007941 */ /* 0x000fea0003800200 */
.L_x_16:
[----:B------:R-:W-:Y:S01]  /*11d0*/  ISETP.NE.AND P1, PT, R22, RZ, PT ;  /* 0x000000ff1600720c */ /* 0x000fe20003f25270 */
[----:B------:R-:W-:-:S12]  /*11e0*/  BSSY.RECONVERGENT B0, `(.L_x_5) ;  /* 0x0000015000007945 */ /* 0x000fd80003800200 */
[----:B------:R-:W-:Y:S05]  /*11f0*/  @!P1 BRA `(.L_x_20) ;  /* 0x00000000004c9947 */ /* 0x000fea0003800000 */
[----:B------:R-:W-:-:S13]  /*1200*/  ISETP.GE.U32.AND P1, PT, R21, 0x7, PT ;  /* 0x000000071500780c */ /* 0x000fda0003f26070 */
[C---:B0-----:R-:W-:Y:S02]  /*1210*/  @P1 LEA R9, R8.reuse, UR8, 0x2 ;  /* 0x0000000808091c11 */ /* 0x041fe4000f8e10ff */
[----:B------:R-:W-:-:S03]  /*1220*/  @P1 IADD3 R8, PT, PT, R8, 0x8, RZ ;  /* 0x0000000808081810 */ /* 0x000fc60007ffe0ff */
[----:B------:R1:W-:Y:S04]  /*1230*/  @P1 STL.128 [R9], RZ ;  /* 0x000000ff09001387 */ /* 0x0003e80000100c00 */
[----:B------:R1:W-:Y:S01]  /*1240*/  @P1 STL.128 [R9+0x10], RZ ;  /* 0x000010ff09001387 */ /* 0x0003e20000100c00 */
[----:B------:R-:W-:Y:S05]  /*1250*/  @!P0 BRA `(.L_x_20) ;  /* 0x0000000000348947 */ /* 0x000fea0003800000 */
[----:B------:R-:W-:Y:S02]  /*1260*/  ISETP.GE.U32.AND P0, PT, R24, 0x3, PT ;  /* 0x000000031800780c */ /* 0x000fe40003f06070 */
[----:B------:R-:W-:-:S11]  /*1270*/  ISETP.NE.AND P1, PT, R23, RZ, PT ;  /* 0x000000ff1700720c */ /* 0x000fd60003f25270 */
[C---:B-1----:R-:W-:Y:S02]  /*1280*/  @P0 LEA R9, R8.reuse, UR8, 0x2 ;  /* 0x0000000808090c11 */ /* 0x042fe4000f8e10ff */
[----:B------:R-:W-:-:S03]  /*1290*/  @P0 IADD3 R8, PT, PT, R8, 0x4, RZ ;  /* 0x0000000408080810 */ /* 0x000fc60007ffe0ff */
[----:B------:R2:W-:Y:S01]  /*12a0*/  @P0 STL.128 [R9], RZ ;  /* 0x000000ff09000387 */ /* 0x0005e20000100c00 */
[----:B------:R-:W-:Y:S05]  /*12b0*/  @!P1 BRA `(.L_x_20) ;  /* 0x00000000001c9947 */ /* 0x000fea0003800000 */
[----:B------:R-:W-:Y:S02]  /*12c0*/  LEA R8, R8, UR8, 0x2 ;  /* 0x0000000808087c11 */ /* 0x000fe4000f8e10ff */
[----:B------:R-:W-:-:S03]  /*12d0*/  ISETP.NE.AND P0, PT, R23, 0x1, PT ;  /* 0x000000011700780c */ /* 0x000fc60003f05270 */
[----:B------:R3:W-:Y:S10]  /*12e0*/  STL [R8], RZ ;  /* 0x000000ff08007387 */ /* 0x0007f40000100800 */
[----:B---3--:R-:W-:Y:S05]  /*12f0*/  @!P0 BRA `(.L_x_20) ;  /* 0x00000000000c8947 */ /* 0x008fea0003800000 */
[----:B------:R-:W-:Y:S01]  /*1300*/  ISETP.NE.AND P0, PT, R23, 0x2, PT ;  /* 0x000000021700780c */ /* 0x000fe20003f05270 */
[----:B------:R3:W-:-:S12]  /*1310*/  STL [R8+0x4], RZ ;  /* 0x000004ff08007387 */ /* 0x0007d80000100800 */
[----:B------:R3:W-:Y:S02]  /*1320*/  @P0 STL [R8+0x8], RZ ;  /* 0x000008ff08000387 */ /* 0x0007e40000100800 */
.L_x_20:
[----:B------:R-:W-:Y:S05]  /*1330*/  BSYNC.RECONVERGENT B0 ;  /* 0x0000000000007941 */ /* 0x000fea0003800200 */
.L_x_5:
[----:B------:R-:W4:Y:S01]  /*1340*/  LDCU UR4, c[0x0][0x3a8] ;  /* 0x00007500ff0477ac */ /* 0x000f220008000800 */
[----:B------:R-:W-:Y:S01]  /*1350*/  HFMA2 R38, -RZ, RZ, 0, 0 ;  /* 0x00000000ff267431 */ /* 0x000fe200000001ff */
[----:B----4-:R-:W-:-:S09]  /*1360*/  UISETP.GE.AND UP0, UPT, UR4, 0x1, UPT ;  /* 0x000000010400788c */ /* 0x010fd2000bf06270 */
[----:B------:R-:W-:Y:S05]  /*1370*/  BRA.U !UP0, `(.L_x_21) ;  /* 0x0000008908307547 */ /* 0x000fea000b800000 */
[----:B------:R-:W-:Y:S01]  /*1380*/  MOV R31, 0xff800000 ;  /* 0xff800000001f7802 */ /* 0x000fe20000000f00 */
[----:B------:R-:W4:Y:S01]  /*1390*/  LDCU UR15, c[0x0][0x3a8] ;  /* 0x00007500ff0f77ac */ /* 0x000f220008000800 */
[----:B------:R-:W-:Y:S01]  /*13a0*/  MOV R38, RZ ;  /* 0x000000ff00267202 */ /* 0x000fe20000000f00 */
[----:B------:R-:W-:Y:S01]  /*13b0*/  UMOV UR4, URZ ;  /* 0x000000ff00047c82 */ /* 0x000fe20008000000 */
[----:B------:R-:W-:-:S05]  /*13c0*/  UMOV UR5, URZ ;  /* 0x000000ff00057c82 */ /* 0x000fca0008000000 */
.L_x_132:
[----:B------:R-:W5:Y:S01]  /*13d0*/  S2UR UR7, SR_CgaCtaId ;  /* 0x00000000000779c3 */ /* 0x000f620000008800 */
[----:B------:R-:W-:Y:S01]  /*13e0*/  UMOV UR6, 0x400 ;  /* 0x0000040000067882 */ /* 0x000fe20000000000 */
[----:B----4-:R-:W-:Y:S01]  /*13f0*/  UISETP.LT.AND UP0, UPT, UR15, 0x80, UPT ;  /* 0x000000800f00788c */ /* 0x010fe2000bf01270 */
[----:B------:R-:W-:-:S05]  /*1400*/  UMOV UR10, UR4 ;  /* 0x00000004000a7c82 */ /* 0x000fca0008000000 */
[----:B01-3--:R-:W0:Y:S01]  /*1410*/  LDC R8, c[0x0][0x3a8] ;  /* 0x0000ea00ff087b82 */ /* 0x00be220000000800 */
[----:B-----5:R-:W-:Y:S02]  /*1420*/  ULEA UR9, UR7, UR6, 0x18 ;  /* 0x0000000607097291 */ /* 0x020fe4000f8ec0ff */
[----:B------:R-:W-:Y:S02]  /*1430*/  UIADD3 UR7, UPT, UPT, UR4, 0x80, URZ ;  /* 0x0000008004077890 */ /* 0x000fe4000fffe0ff */
[----:B------:R-:W-:Y:S02]  /*1440*/  USEL UR6, UR15, 0x80, UP0 ;  /* 0x000000800f067887 */ /* 0x000fe40008000000 */
[C---:B------:R-:W-:Y:S02]  /*1450*/  LEA R30, R3.reuse, UR9, 0x7 ;  /* 0x00000009031e7c11 */ /* 0x040fe4000f8e38ff */
[C---:B0-----:R-:W-:Y:S01]  /*1460*/  ISETP.LE.AND P1, PT, R8.reuse, UR7, PT ;  /* 0x0000000708007c0c */ /* 0x041fe2000bf23270 */
[----:B------:R-:W-:Y:S01]  /*1470*/  UISETP.LT.AND UP0, UPT, UR6, 0x1, UPT ;  /* 0x000000010600788c */ /* 0x000fe2000bf01270 */
[C---:B--2---:R-:W-:Y:S01]  /*1480*/  LEA R12, R3.reuse, R30, 0x8 ;  /* 0x0000001e030c7211 */ /* 0x044fe200078e40ff */
[----:B------:R-:W-:Y:S01]  /*1490*/  UMOV UR4, UR7 ;  /* 0x0000000700047c82 */ /* 0x000fe20008000000 */
[----:B------:R-:W-:Y:S01]  /*14a0*/  ISETP.LE.AND P0, PT, R8, UR7, PT ;  /* 0x0000000708007c0c */ /* 0x000fe2000bf03270 */
[----:B------:R-:W-:Y:S01]  /*14b0*/  USEL UR9, UR6, 0x1, !UP0 ;  /* 0x0000000106097887 */ /* 0x000fe2000c000000 */
[----:B------:R-:W-:-:S04]  /*14c0*/  LEA R13, R3, R12, 0x8 ;  /* 0x0000000c030d7211 */ /* 0x000fc800078e40ff */
[----:B------:R-:W-:-:S03]  /*14d0*/  LEA R29, R3, R13, 0x8 ;  /* 0x0000000d031d7211 */ /* 0x000fc600078e40ff */
[----:B------:R-:W-:Y:S05]  /*14e0*/  @P1 BRA `(.L_x_22) ;  /* 0x0000000000dc1947 */ /* 0x000fea0003800000 */
[----:B------:R-:W0:Y:S01]  /*14f0*/  LDC R10, c[0x0][0x3ac] ;  /* 0x0000eb00ff0a7b82 */ /* 0x000e220000000800 */
[----:B------:R-:W-:Y:S01]  /*1500*/  IADD3 R15, PT, PT, RZ, -UR4, RZ ;  /* 0x80000004ff0f7c10 */ /* 0x000fe2000fffe0ff */
[----:B------:R-:W-:Y:S03]  /*1510*/  BSSY.RECONVERGENT B0, `(.L_x_22) ;  /* 0x0000034000007945 */ /* 0x000fe60003800200 */
[----:B------:R-:W-:-:S05]  /*1520*/  VIADDMNMX R15, R15, R8, 0x80, PT ;  /* 0x000000800f0f7446 */ /* 0x000fca0003800108 */
[----:B0-----:R-:W-:-:S05]  /*1530*/  IMAD R15, R15, R10, RZ ;  /* 0x0000000a0f0f7224 */ /* 0x001fca00078e02ff */
[----:B------:R-:W-:-:S13]  /*1540*/  ISETP.GE.AND P1, PT, R6, R15, PT ;  /* 0x0000000f0600720c */ /* 0x000fda0003f26270 */
[----:B------:R-:W-:Y:S05]  /*1550*/  @P1 BRA `(.L_x_23) ;  /* 0x0000000000bc1947 */ /* 0x000fea0003800000 */
[----:B------:R-:W-:Y:S01]  /*1560*/  IABS R14, R10 ;  /* 0x0000000a000e7213 */ /* 0x000fe20000000000 */
[----:B------:R-:W-:Y:S01]  /*1570*/  UISETP.NE.AND UP0, UPT, UR5, 0x1, UPT ;  /* 0x000000010500788c */ /* 0x000fe2000bf05270 */
[----:B------:R-:W-:Y:S02]  /*1580*/  ISETP.NE.AND P4, PT, R10, RZ, PT ;  /* 0x000000ff0a00720c */ /* 0x000fe40003f85270 */
[----:B------:R-:W0:Y:S01]  /*1590*/  I2F.RP R11, R14 ;  /* 0x0000000e000b7306 */ /* 0x000e220000209400 */
[----:B------:R-:W-:Y:S02]  /*15a0*/  MOV R40, R6 ;  /* 0x0000000600287202 */ /* 0x000fe40000000f00 */
[----:B------:R-:W-:-:S04]  /*15b0*/  PLOP3.LUT P1, PT, PT, PT, UP0, 0x80, 0x8 ;  /* 0x000000000008781c */ /* 0x000fc80003f2f008 */
[----:B------:R-:W-:Y:S02]  /*15c0*/  SEL R19, R12, R29, !P1 ;  /* 0x0000001d0c137207 */ /* 0x000fe40004800000 */
[----:B------:R-:W-:Y:S01]  /*15d0*/  SEL R18, R30, R13, !P1 ;  /* 0x0000000d1e127207 */ /* 0x000fe20004800000 */
[----:B0-----:R-:W0:Y:S02]  /*15e0*/  MUFU.RCP R11, R11 ;  /* 0x0000000b000b7308 */ /* 0x001e240000001000 */
[----:B0-----:R-:W-:-:S06]  /*15f0*/  IADD3 R8, PT, PT, R11, 0xffffffe, RZ ;  /* 0x0ffffffe0b087810 */ /* 0x001fcc0007ffe0ff */
[----:B-12---:R0:W1:Y:S02]  /*1600*/  F2I.FTZ.U32.TRUNC.NTZ R9, R8 ;  /* 0x0000000800097305 */ /* 0x006064000021f000 */
[----:B0-----:R-:W-:Y:S01]  /*1610*/  HFMA2 R8, -RZ, RZ, 0, 0 ;  /* 0x00000000ff087431 */ /* 0x001fe200000001ff */
[----:B-1----:R-:W-:-:S05]  /*1620*/  IADD3 R17, PT, PT, RZ, -R9, RZ ;  /* 0x80000009ff117210 */ /* 0x002fca0007ffe0ff */
[----:B------:R-:W-:-:S04]  /*1630*/  IMAD R17, R17, R14, RZ ;  /* 0x0000000e11117224 */ /* 0x000fc800078e02ff */
[----:B------:R-:W-:Y:S01]  /*1640*/  IMAD.HI.U32 R16, R9, R17, R8 ;  /* 0x0000001109107227 */ /* 0x000fe200078e0008 */
[----:B------:R-:W-:-:S07]  /*1650*/  LOP3.LUT R17, RZ, R10, RZ, 0x33, !PT ;  /* 0x0000000aff117212 */ /* 0x000fce00078e33ff */
.L_x_24:
[----:B0-----:R-:W0:Y:S01]  /*1660*/  LDC R9, c[0x0][0x3ac] ;  /* 0x0000eb00ff097b82 */ /* 0x001e220000000800 */
[----:B------:R-:W-:-:S05]  /*1670*/  IABS R11, R40 ;  /* 0x00000028000b7213 */ /* 0x000fca0000000000 */
[----:B------:R-:W-:-:S05]  /*1680*/  IMAD.HI.U32 R8, R16, R11, RZ ;  /* 0x0000000b10087227 */ /* 0x000fca00078e00ff */
[----:B------:R-:W-:Y:S02]  /*1690*/  IADD3 R10, PT, PT, -R8, RZ, RZ ;  /* 0x000000ff080a7210 */ /* 0x000fe40007ffe1ff */
[----:B0-----:R-:W-:-:S05]  /*16a0*/  IABS R42, R9 ;  /* 0x00000009002a7213 */ /* 0x001fca0000000000 */
[----:B------:R-:W-:Y:S01]  /*16b0*/  IMAD R11, R42, R10, R11 ;  /* 0x0000000a2a0b7224 */ /* 0x000fe200078e020b */
[----:B------:R-:W-:-:S04]  /*16c0*/  LOP3.LUT R10, R40, R9, RZ, 0x3c, !PT ;  /* 0x00000009280a7212 */ /* 0x000fc800078e3cff */
[----:B------:R-:W-:Y:S02]  /*16d0*/  ISETP.GT.U32.AND P2, PT, R14, R11, PT ;  /* 0x0000000b0e00720c */ /* 0x000fe40003f44070 */
[----:B------:R-:W-:-:S11]  /*16e0*/  ISETP.GE.AND P3, PT, R10, RZ, PT ;  /* 0x000000ff0a00720c */ /* 0x000fd60003f66270 */
[----:B------:R-:W-:Y:S02]  /*16f0*/  @!P2 IADD3 R11, PT, PT, R11, -R42, RZ ;  /* 0x8000002a0b0ba210 */ /* 0x000fe40007ffe0ff */
[----:B------:R-:W-:Y:S02]  /*1700*/  @!P2 IADD3 R8, PT, PT, R8, 0x1, RZ ;  /* 0x000000010808a810 */ /* 0x000fe40007ffe0ff */
[----:B------:R-:W-:-:S13]  /*1710*/  ISETP.GE.U32.AND P1, PT, R11, R14, PT ;  /* 0x0000000e0b00720c */ /* 0x000fda0003f26070 */
[----:B------:R-:W-:-:S04]  /*1720*/  @P1 IADD3 R8, PT, PT, R8, 0x1, RZ ;  /* 0x0000000108081810 */ /* 0x000fc80007ffe0ff */
[----:B------:R-:W-:-:S04]  /*1730*/  @!P3 IADD3 R8, PT, PT, -R8, RZ, RZ ;  /* 0x000000ff0808b210 */ /* 0x000fc80007ffe1ff */
[----:B------:R-:W-:-:S04]  /*1740*/  SEL R42, R17, R8, !P4 ;  /* 0x00000008112a7207 */ /* 0x000fc80006000000 */
[C---:B------:R-:W-:Y:S02]  /*1750*/  IADD3 R39, PT, PT, -R42.reuse, RZ, RZ ;  /* 0x000000ff2a277210 */ /* 0x040fe40007ffe1ff */
[----:B------:R-:W-:-:S03]  /*1760*/  IADD3 R8, PT, PT, R42, UR4, RZ ;  /* 0x000000042a087c10 */ /* 0x000fc6000fffe0ff */
[----:B------:R-:W-:-:S04]  /*1770*/  IMAD R39, R9, R39, R40 ;  /* 0x0000002709277224 */ /* 0x000fc800078e0228 */
[----:B------:R-:W-:-:S04]  /*1780*/  IMAD R9, R8, R9, R39 ;  /* 0x0000000908097224 */ /* 0x000fc800078e0227 */
[----:B------:R-:W-:-:S04]  /*1790*/  IMAD.WIDE R10, R9, 0x2, R36 ;  /* 0x00000002090a7825 */ /* 0x000fc800078e0224 */
[----:B------:R-:W-:Y:S02]  /*17a0*/  IMAD.WIDE R8, R9, 0x2, R34 ;  /* 0x0000000209087825 */ /* 0x000fe400078e0222 */
[----:B------:R-:W2:Y:S04]  /*17b0*/  LDG.E.U16.CONSTANT R10, desc[UR12][R10.64] ;  /* 0x0000000c0a0a7981 */ /* 0x000ea8000c1e9500 */
[----:B------:R-:W3:Y:S01]  /*17c0*/  LDG.E.U16.CONSTANT R8, desc[UR12][R8.64] ;  /* 0x0000000c08087981 */ /* 0x000ee2000c1e9500 */
[----:B------:R-:W-:Y:S01]  /*17d0*/  IMAD R39, R3, R42, R39 ;  /* 0x0000002a03277224 */ /* 0x000fe200078e0227 */
[----:B------:R-:W-:-:S04]  /*17e0*/  IADD3 R40, PT, PT, R40, UR14, RZ ;  /* 0x0000000e28287c10 */ /* 0x000fc8000fffe0ff */
[C---:B------:R-:W-:Y:S02]  /*17f0*/  LEA R41, R39.reuse, R18, 0x1 ;  /* 0x0000001227297211 */ /* 0x040fe400078e08ff */
[----:B------:R-:W-:Y:S02]  /*1800*/  LEA R39, R39, R19, 0x1 ;  /* 0x0000001327277211 */ /* 0x000fe400078e08ff */
[----:B------:R-:W-:Y:S01]  /*1810*/  ISETP.GE.AND P1, PT, R40, R15, PT ;  /* 0x0000000f2800720c */ /* 0x000fe20003f26270 */
[----:B--2---:R0:W-:Y:S04]  /*1820*/  STS.U16 [R41], R10 ;  /* 0x0000000a29007388 */ /* 0x0041e80000000400 */
[----:B---3--:R0:W-:Y:S08]  /*1830*/  STS.U16 [R39], R8 ;  /* 0x0000000827007388 */ /* 0x0081f00000000400 */
[----:B------:R-:W-:Y:S05]  /*1840*/  @!P1 BRA `(.L_x_24) ;  /* 0xfffffffc00849947 */ /* 0x000fea000383ffff */
.L_x_23:
[----:B------:R-:W-:Y:S05]  /*1850*/  BSYNC.RECONVERGENT B0 ;  /* 0x0000000000007941 */ /* 0x000fea0003800200 */
.L_x_22:
[----:B------:R-:W3:Y:S01]  /*1860*/  LDCU UR6, c[0x0][0x3a8] ;  /* 0x00007500ff0677ac */ /* 0x000ee20008000800 */
[----:B------:R-:W-:Y:S01]  /*1870*/  BAR.SYNC.DEFER_BLOCKING 0x0 ;  /* 0x0000000000007b1d */ /* 0x000fe20000010000 */
[----:B------:R-:W-:-:S04]  /*1880*/  ISETP.NE.AND P1, PT, RZ, UR5, PT ;  /* 0x00000005ff007c0c */ /* 0x000fc8000bf25270 */
[----:B------:R-:W-:Y:S01]  /*1890*/  SEL R29, R12, R29, !P1 ;  /* 0x0000001d0c1d7207 */ /* 0x000fe20004800000 */
[----:B---3--:R-:W-:-:S09]  /*18a0*/  UISETP.GE.AND UP0, UPT, UR10, UR6, UPT ;  /* 0x000000060a00728c */ /* 0x008fd2000bf06270 */
[----:B------:R-:W-:Y:S05]  /*18b0*/  BRA.U UP0, `(.L_x_25) ;  /* 0x0000008100d07547 */ /* 0x000fea000b800000 */
[----:B------:R-:W3:Y:S02]  /*18c0*/  LDCU UR6, c[0x0][0x3ac] ;  /* 0x00007580ff0677ac */ /* 0x000ee40008000800 */
[----:B---3--:R-:W-:-:S09]  /*18d0*/  UISETP.GE.AND UP0, UPT, UR6, 0x20, UPT ;  /* 0x000000200600788c */ /* 0x008fd2000bf06270 */
[----:B------:R-:W-:Y:S05]  /*18e0*/  BRA.U !UP0, `(.L_x_26) ;  /* 0x0000007908687547 */ /* 0x000fea000b800000 */
[----:B------:R-:W-:Y:S01]  /*18f0*/  UISETP.GE.AND UP0, UPT, UR15, 0x4, UPT ;  /* 0x000000040f00788c */ /* 0x000fe2000bf06270 */
[----:B------:R-:W-:Y:S01]  /*1900*/  SEL R30, R30, R13, !P1 ;  /* 0x0000000d1e1e7207 */ /* 0x000fe20004800000 */
[----:B------:R-:W-:-:S07]  /*1910*/  UMOV UR6, URZ ;  /* 0x000000ff00067c82 */ /* 0x000fce0008000000 */
[----:B------:R-:W-:Y:S05]  /*1920*/  BRA.U !UP0, `(.L_x_27) ;  /* 0x0000006108107547 */ /* 0x000fea000b800000 */
[----:B------:R-:W-:Y:S01]  /*1930*/  ULOP3.LUT UR6, UR9, 0xfc, URZ, 0xc0, !UPT ;  /* 0x000000fc09067892 */ /* 0x000fe2000f8ec0ff */
[----:B------:R-:W-:-:S11]  /*1940*/  UMOV UR7, URZ ;  /* 0x000000ff00077c82 */ /* 0x000fd60008000000 */
.L_x_108:
[----:B---34-:R-:W3:Y:S01]  /*1950*/  S2R R40, SR_TID.X ;  /* 0x0000000000287919 */ /* 0x018ee20000002100 */
[----:B------:R-:W-:Y:S01]  /*1960*/  ISETP.GE.U32.AND P2, PT, R26, 0xf, PT ;  /* 0x0000000f1a00780c */ /* 0x000fe20003f46070 */
[----:B------:R-:W-:Y:S01]  /*1970*/  UIADD3 UR9, UPT, UPT, UR7, UR10, URZ ;  /* 0x0000000a07097290 */ /* 0x000fe2000fffe0ff */
[----:B------:R-:W-:Y:S01]  /*1980*/  BSSY.RECONVERGENT B0, `(.L_x_28) ;  /* 0x0000047000007945 */ /* 0x000fe20003800200 */
[----:B0-----:R-:W-:Y:S01]  /*1990*/  HFMA2 R39, -RZ, RZ, 0, 0 ;  /* 0x00000000ff277431 */ /* 0x001fe200000001ff */
[----:B------:R-:W-:Y:S02]  /*19a0*/  MOV R17, RZ ;  /* 0x000000ff00117202 */ /* 0x000fe40000000f00 */
[----:B---3--:R-:W-:-:S05]  /*19b0*/  LOP3.LUT R40, R40, 0x1f, RZ, 0xc0, !PT ;  /* 0x0000001f28287812 */ /* 0x008fca00078ec0ff */
[----:B------:R-:W-:Y:S01]  /*19c0*/  IMAD R40, R3, UR7, R40 ;  /* 0x0000000703287c24 */ /* 0x000fe2000f8e0228 */
[----:B------:R-:W-:-:S04]  /*19d0*/  UIADD3 UR7, UPT, UPT, UR7, 0x4, URZ ;  /* 0x0000000407077890 */ /* 0x000fc8000fffe0ff */
[----:B------:R-:W-:Y:S01]  /*19e0*/  UISETP.NE.AND UP0, UPT, UR7, UR6, UPT ;  /* 0x000000060700728c */ /* 0x000fe2000bf05270 */
[----:B-12---:R-:W-:Y:S10]  /*19f0*/  @!P2 BRA `(.L_x_29) ;  /* 0x0000000000fca947 */ /* 0x006ff40003800000 */
[----:B------:R-:W-:Y:S01]  /*1a00*/  BSSY.RECONVERGENT B1, `(.L_x_30) ;  /* 0x000003d000017945 */ /* 0x000fe20003800200 */
[----:B------:R-:W-:Y:S02]  /*1a10*/  MOV R39, RZ ;  /* 0x000000ff00277202 */ /* 0x000fe40000000f00 */
[----:B------:R-:W-:-:S07]  /*1a20*/  MOV R42, RZ ;  /* 0x000000ff002a7202 */ /* 0x000fce0000000f00 */
.L_x_31:
[----:B------:R-:W-:-:S05]  /*1a30*/  LEA R43, R42, UR11, 0x2 ;  /* 0x0000000b2a2b7c11 */ /* 0x000fca000f8e10ff */
[----:B------:R-:W3:Y:S04]  /*1a40*/  LDL.128 R16, [R43] ;  /* 0x000000002b107983 */ /* 0x000ee80000100c00 */
[----:B------:R-:W4:Y:S01]  /*1a50*/  LDL.128 R12, [R43+0x10] ;  /* 0x000010002b0c7983 */ /* 0x000f220000100c00 */
[----:B------:R-:W-:-:S04]  /*1a60*/  LEA R41, R42, R40, 0x5 ;  /* 0x000000282a297211 */ /* 0x000fc800078e28ff */
[----:B------:R-:W-:-:S05]  /*1a70*/  LEA R41, R41, R30, 0x1 ;  /* 0x0000001e29297211 */ /* 0x000fca00078e08ff */
[----:B-12---:R-:W0:Y:S04]  /*1a80*/  LDS.U16 R9, [R41] ;  /* 0x0000000029097984 */ /* 0x006e280000000400 */
[----:B------:R-:W1:Y:S04]  /*1a90*/  LDS.U16 R11, [R41+0x40] ;  /* 0x00004000290b7984 */ /* 0x000e680000000400 */
[----:B------:R-:W2:Y:S04]  /*1aa0*/  LDS.U16 R8, [R41+0x80] ;  /* 0x0000800029087984 */ /* 0x000ea80000000400 */
[----:B------:R-:W5:Y:S01]  /*1ab0*/  LDS.U16 R44, [R41+0x100] ;  /* 0x00010000292c7984 */ /* 0x000f620000000400 */
[----:B0-----:R-:W-:-:S02]  /*1ac0*/  HADD2.F32 R10, -RZ, R9.H0_H0 ;  /* 0x20000009ff0a7230 */ /* 0x001fc40000004100 */
[----:B-1----:R-:W-:Y:S02]  /*1ad0*/  HADD2.F32 R11, -RZ, R11.H0_H0 ;  /* 0x2000000bff0b7230 */ /* 0x002fe40000004100 */
[----:B--2---:R-:W-:Y:S02]  /*1ae0*/  HADD2.F32 R8, -RZ, R8.H0_H0 ;  /* 0x20000008ff087230 */ /* 0x004fe40000004100 */
[----:B-----5:R-:W-:Y:S02]  /*1af0*/  HADD2.F32 R44, -RZ, R44.H0_H0 ;  /* 0x2000002cff2c7230 */ /* 0x020fe40000004100 */
[----:B---3--:R-:W-:Y:S02]  /*1b00*/  FFMA R10, R10, R16, R39 ;  /* 0x000000100a0a7223 */ /* 0x008fe40000000027 */
[----:B------:R-:W0:Y:S02]  /*1b10*/  LDS.U16 R16, [R41+0xc0] ;  /* 0x0000c00029107984 */ /* 0x000e240000000400 */
[----:B------:R-:W-:-:S04]  /*1b20*/  FFMA R11, R17, R11, R10 ;  /* 0x0000000b110b7223 */ /* 0x000fc8000000000a */
[----:B------:R-:W-:Y:S02]  /*1b30*/  FFMA R18, R18, R8, R11 ;  /* 0x0000000812127223 */ /* 0x000fe4000000000b */
[----:B------:R-:W2:Y:S01]  /*1b40*/  LDL.128 R8, [R43+0x20] ;  /* 0x000020002b087983 */ /* 0x000ea20000100c00 */
[----:B0-----:R-:W-:-:S05]  /*1b50*/  HADD2.F32 R16, -RZ, R16.H0_H0 ;  /* 0x20000010ff107230 */ /* 0x001fca0000004100 */
[----:B------:R-:W-:Y:S02]  /*1b60*/  FFMA R39, R19, R16, R18 ;  /* 0x0000001013277223 */ /* 0x000fe40000000012 */
[----:B------:R-:W3:Y:S01]  /*1b70*/  LDL.128 R16, [R43+0x30] ;  /* 0x000030002b107983 */ /* 0x000ee20000100c00 */
[----:B------:R-:W-:Y:S01]  /*1b80*/  IADD3 R42, PT, PT, R42, 0x10, RZ ;  /* 0x000000102a2a7810 */ /* 0x000fe20007ffe0ff */
[----:B----4-:R-:W-:Y:S02]  /*1b90*/  FFMA R12, R44, R12, R39 ;  /* 0x0000000c2c0c7223 */ /* 0x010fe40000000027 */
[----:B------:R-:W0:Y:S01]  /*1ba0*/  LDS.U16 R39, [R41+0x140] ;  /* 0x0001400029277984 */ /* 0x000e220000000400 */
[----:B------:R-:W-:Y:S01]  /*1bb0*/  ISETP.NE.AND P1, PT, R42, R5, PT ;  /* 0x000000052a00720c */ /* 0x000fe20003f25270 */
[----:B0-----:R-:W-:-:S05]  /*1bc0*/  HADD2.F32 R39, -RZ, R39.H0_H0 ;  /* 0x20000027ff277230 */ /* 0x001fca0000004100 */
[----:B------:R-:W-:Y:S02]  /*1bd0*/  FFMA R13, R13, R39, R12 ;  /* 0x000000270d0d7223 */ /* 0x000fe4000000000c */
[----:B------:R-:W0:Y:S04]  /*1be0*/  LDS.U16 R12, [R41+0x180] ;  /* 0x00018000290c7984 */ /* 0x000e280000000400 */
[----:B------:R-:W-:Y:S01]  /*1bf0*/  LDS.U16 R39, [R41+0x200] ;  /* 0x0002000029277984 */ /* 0x000fe20000000400 */
[----:B0-----:R-:W-:-:S05]  /*1c00*/  HADD2.F32 R12, -RZ, R12.H0_H0 ;  /* 0x2000000cff0c7230 */ /* 0x001fca0000004100 */
[----:B------:R-:W-:Y:S02]  /*1c10*/  FFMA R14, R14, R12, R13 ;  /* 0x0000000c0e0e7223 */ /* 0x000fe4000000000d */
[----:B------:R-:W0:Y:S04]  /*1c20*/  LDS.U16 R13, [R41+0x1c0] ;  /* 0x0001c000290d7984 */ /* 0x000e280000000400 */
[----:B------:R-:W1:Y:S01]  /*1c30*/  LDS.U16 R12, [R41+0x240] ;  /* 0x00024000290c7984 */ /* 0x000e620000000400 */
[----:B0-----:R-:W-:Y:S02]  /*1c40*/  HADD2.F32 R13, -RZ, R13.H0_H0 ;  /* 0x2000000dff0d7230 */ /* 0x001fe40000004100 */
[----:B-1----:R-:W-:-:S03]  /*1c50*/  HADD2.F32 R12, -RZ, R12.H0_H0 ;  /* 0x2000000cff0c7230 */ /* 0x002fc60000004100 */
[----:B------:R-:W-:Y:S01]  /*1c60*/  FFMA R15, R15, R13, R14 ;  /* 0x0000000d0f0f7223 */ /* 0x000fe2000000000e */
[----:B------:R-:W-:Y:S01]  /*1c70*/  HADD2.F32 R14, -RZ, R39.H0_H0 ;  /* 0x20000027ff0e7230 */ /* 0x000fe20000004100 */
[----:B------:R-:W0:Y:S04]  /*1c80*/  LDS.U16 R13, [R41+0x280] ;  /* 0x00028000290d7984 */ /* 0x000e280000000400 */
[----:B------:R-:W1:Y:S01]  /*1c90*/  LDS.U16 R39, [R41+0x300] ;  /* 0x0003000029277984 */ /* 0x000e620000000400 */
[----:B0-----:R-:W-:Y:S02]  /*1ca0*/  HADD2.F32 R13, -RZ, R13.H0_H0 ;  /* 0x2000000dff0d7230 */ /* 0x001fe40000004100 */
[----:B-1----:R-:W-:Y:S02]  /*1cb0*/  HADD2.F32 R44, -RZ, R39.H0_H0 ;  /* 0x20000027ff2c7230 */ /* 0x002fe40000004100 */
[----:B--2---:R-:W-:-:S02]  /*1cc0*/  FFMA R14, R14, R8, R15 ;  /* 0x000000080e0e7223 */ /* 0x004fc4000000000f */
[----:B------:R-:W0:Y:S02]  /*1cd0*/  LDS.U16 R8, [R41+0x2c0] ;  /* 0x0002c00029087984 */ /* 0x000e240000000400 */
[----:B------:R-:W-:Y:S02]  /*1ce0*/  FFMA R15, R9, R12, R14 ;  /* 0x0000000c090f7223 */ /* 0x000fe4000000000e */
[----:B------:R-:W1:Y:S02]  /*1cf0*/  LDS.U16 R9, [R41+0x340] ;  /* 0x0003400029097984 */ /* 0x000e640000000400 */
[----:B------:R-:W-:Y:S02]  /*1d00*/  FFMA R10, R10, R13, R15 ;  /* 0x0000000d0a0a7223 */ /* 0x000fe4000000000f */
[----:B------:R-:W2:Y:S04]  /*1d10*/  LDS.U16 R12, [R41+0x380] ;  /* 0x00038000290c7984 */ /* 0x000ea80000000400 */
[----:B------:R-:W4:Y:S01]  /*1d20*/  LDS.U16 R14, [R41+0x3c0] ;  /* 0x0003c000290e7984 */ /* 0x000f220000000400 */
[----:B0-----:R-:W-:-:S02]  /*1d30*/  HADD2.F32 R8, -RZ, R8.H0_H0 ;  /* 0x20000008ff087230 */ /* 0x001fc40000004100 */
[----:B-1----:R-:W-:-:S03]  /*1d40*/  HADD2.F32 R9, -RZ, R9.H0_H0 ;  /* 0x20000009ff097230 */ /* 0x002fc60000004100 */
[----:B------:R-:W-:Y:S01]  /*1d50*/  FFMA R11, R11, R8, R10 ;  /* 0x000000080b0b7223 */ /* 0x000fe2000000000a */
[----:B--2---:R-:W-:-:S03]  /*1d60*/  HADD2.F32 R12, -RZ, R12.H0_H0 ;  /* 0x2000000cff0c7230 */ /* 0x004fc60000004100 */
[----:B---3--:R-:W-:Y:S01]  /*1d70*/  FFMA R16, R44, R16, R11 ;  /* 0x000000102c107223 */ /* 0x008fe2000000000b */
[----:B----4-:R-:W-:-:S03]  /*1d80*/  HADD2.F32 R14, -RZ, R14.H0_H0 ;  /* 0x2000000eff0e7230 */ /* 0x010fc60000004100 */
[----:B------:R-:W-:-:S04]  /*1d90*/  FFMA R9, R17, R9, R16 ;  /* 0x0000000911097223 */ /* 0x000fc80000000010 */
[----:B------:R-:W-:-:S04]  /*1da0*/  FFMA R12, R18, R12, R9 ;  /* 0x0000000c120c7223 */ /* 0x000fc80000000009 */
[----:B------:R-:W-:Y:S01]  /*1db0*/  FFMA R39, R19, R14, R12 ;  /* 0x0000000e13277223 */ /* 0x000fe2000000000c */
[----:B------:R-:W-:Y:S06]  /*1dc0*/  @P1 BRA `(.L_x_31) ;  /* 0xfffffffc00181947 */ /* 0x000fec000383ffff */
[----:B------:R-:W-:Y:S05]  /*1dd0*/  BSYNC.RECONVERGENT B1 ;  /* 0x0000000000017941 */ /* 0x000fea0003800200 */
.L_x_30:
[----:B------:R-:W-:-:S07]  /*1de0*/  MOV R17, R5 ;  /* 0x0000000500117202 */ /* 0x000fce0000000f00 */
.L_x_29:
[----:B------:R-:W-:Y:S05]  /*1df0*/  BSYNC.RECONVERGENT B0 ;  /* 0x0000000000007941 */ /* 0x000fea0003800200 */
.L_x_28:
[----:B------:R-:W-:Y:S01]  /*1e00*/  ISETP.NE.AND P1, PT, R22, RZ, PT ;  /* 0x000000ff1600720c */ /* 0x000fe20003f25270 */
[----:B------:R-:W-:-:S12]  /*1e10*/  BSSY.RECONVERGENT B0, `(.L_x_32) ;  /* 0x000004e000007945 */ /* 0x000fd80003800200 */
[----:B------:R-:W-:Y:S05]  /*1e20*/  @!P1 BRA `(.L_x_33) ;  /* 0x0000000400309947 */ /* 0x000fea0003800000 */
[----:B------:R-:W-:Y:S01]  /*1e30*/  ISETP.GE.U32.AND P3, PT, R21, 0x7, PT ;  /* 0x000000071500780c */ /* 0x000fe20003f66070 */
[----:B------:R-:W-:Y:S01]  /*1e40*/  BSSY.RECONVERGENT B1, `(.L_x_34) ;  /* 0x0000021000017945 */ /* 0x000fe20003800200 */
[----:B------:R-:W-:-:S11]  /*1e50*/  ISETP.NE.AND P4, PT, R25, RZ, PT ;  /* 0x000000ff1900720c */ /* 0x000fd60003f85270 */
[----:B------:R-:W-:Y:S05]  /*1e60*/  @!P3 BRA `(.L_x_35) ;  /* 0x000000000078b947 */ /* 0x000fea0003800000 */
[----:B------:R-:W-:-:S05]  /*1e70*/  LEA R41, R17, UR11, 0x2 ;  /* 0x0000000b11297c11 */ /* 0x000fca000f8e10ff */
[----:B-12---:R-:W2:Y:S04]  /*1e80*/  LDL.128 R8, [R41] ;  /* 0x0000000029087983 */ /* 0x006ea80000100c00 */
[----:B------:R0:W3:Y:S01]  /*1e90*/  LDL.128 R12, [R41+0x10] ;  /* 0x00001000290c7983 */ /* 0x0000e20000100c00 */
[C---:B------:R-:W-:Y:S02]  /*1ea0*/  LEA R19, R17.reuse, R40, 0x5 ;  /* 0x0000002811137211 */ /* 0x040fe400078e28ff */
[----:B------:R-:W-:Y:S02]  /*1eb0*/  IADD3 R17, PT, PT, R17, 0x8, RZ ;  /* 0x0000000811117810 */ /* 0x000fe40007ffe0ff */
[----:B------:R-:W-:-:S05]  /*1ec0*/  LEA R16, R19, R30, 0x1 ;  /* 0x0000001e13107211 */ /* 0x000fca00078e08ff */
[----:B------:R-:W1:Y:S04]  /*1ed0*/  LDS.U16 R18, [R16] ;  /* 0x0000000010127984 */ /* 0x000e680000000400 */
[----:B------:R-:W4:Y:S01]  /*1ee0*/  LDS.U16 R19, [R16+0x40] ;  /* 0x0000400010137984 */ /* 0x000f220000000400 */
[----:B-1----:R-:W-:-:S03]  /*1ef0*/  HADD2.F32 R42, -RZ, R18.H0_H0 ;  /* 0x20000012ff2a7230 */ /* 0x002fc60000004100 */
[----:B------:R-:W1:Y:S01]  /*1f00*/  LDS.U16 R18, [R16+0x80] ;  /* 0x0000800010127984 */ /* 0x000e620000000400 */
[----:B----4-:R-:W-:Y:S02]  /*1f10*/  HADD2.F32 R19, -RZ, R19.H0_H0 ;  /* 0x20000013ff137230 */ /* 0x010fe40000004100 */
[----:B-1----:R-:W-:Y:S02]  /*1f20*/  HADD2.F32 R18, -RZ, R18.H0_H0 ;  /* 0x20000012ff127230 */ /* 0x002fe40000004100 */
[----:B--2---:R-:W-:Y:S02]  /*1f30*/  FFMA R42, R42, R8, R39 ;  /* 0x000000082a2a7223 */ /* 0x004fe40000000027 */
[----:B------:R-:W0:Y:S02]  /*1f40*/  LDS.U16 R8, [R16+0xc0] ;  /* 0x0000c00010087984 */ /* 0x000e240000000400 */
[----:B------:R-:W-:Y:S02]  /*1f50*/  FFMA R43, R19, R9, R42 ;  /* 0x00000009132b7223 */ /* 0x000fe4000000002a */
[----:B------:R-:W1:Y:S02]  /*1f60*/  LDS.U16 R42, [R16+0x100] ;  /* 0x00010000102a7984 */ /* 0x000e640000000400 */
[----:B------:R-:W-:-:S02]  /*1f70*/  FFMA R10, R18, R10, R43 ;  /* 0x0000000a120a7223 */ /* 0x000fc4000000002b */
[----:B------:R-:W2:Y:S04]  /*1f80*/  LDS.U16 R9, [R16+0x140] ;  /* 0x0001400010097984 */ /* 0x000ea80000000400 */
[----:B------:R-:W4:Y:S04]  /*1f90*/  LDS.U16 R19, [R16+0x180] ;  /* 0x0001800010137984 */ /* 0x000f280000000400 */
[----:B------:R-:W5:Y:S01]  /*1fa0*/  LDS.U16 R39, [R16+0x1c0] ;  /* 0x0001c00010277984 */ /* 0x000f620000000400 */
[----:B0-----:R-:W-:Y:S02]  /*1fb0*/  HADD2.F32 R41, -RZ, R8.H0_H0 ;  /* 0x20000008ff297230 */ /* 0x001fe40000004100 */
[----:B-1----:R-:W-:-:S03]  /*1fc0*/  HADD2.F32 R42, -RZ, R42.H0_H0 ;  /* 0x2000002aff2a7230 */ /* 0x002fc60000004100 */
[----:B------:R-:W-:Y:S01]  /*1fd0*/  FFMA R11, R41, R11, R10 ;  /* 0x0000000b290b7223 */ /* 0x000fe2000000000a */
[----:B--2---:R-:W-:-:S03]  /*1fe0*/  HADD2.F32 R9, -RZ, R9.H0_H0 ;  /* 0x20000009ff097230 */ /* 0x004fc60000004100 */
[----:B---3--:R-:W-:Y:S01]  /*1ff0*/  FFMA R12, R42, R12, R11 ;  /* 0x0000000c2a0c7223 */ /* 0x008fe2000000000b */
[----:B----4-:R-:W-:-:S03]  /*2000*/  HADD2.F32 R8, -RZ, R19.H0_H0 ;  /* 0x20000013ff087230 */ /* 0x010fc60000004100 */
[----:B------:R-:W-:Y:S01]  /*2010*/  FFMA R9, R9, R13, R12 ;  /* 0x0000000d09097223 */ /* 0x000fe2000000000c */
[----:B-----5:R-:W-:-:S03]  /*2020*/  HADD2.F32 R39, -RZ, R39.H0_H0 ;  /* 0x20000027ff277230 */ /* 0x020fc60000004100 */
[----:B------:R-:W-:-:S04]  /*2030*/  FFMA R8, R8, R14, R9 ;  /* 0x0000000e08087223 */ /* 0x000fc80000000009 */
[----:B------:R-:W-:-:S07]  /*2040*/  FFMA R39, R39, R15, R8 ;  /* 0x0000000f27277223 */ /* 0x000fce0000000008 */
.L_x_35:
[----:B------:R-:W-:Y:S05]  /*2050*/  BSYNC.RECONVERGENT B1 ;  /* 0x0000000000017941 */ /* 0x000fea0003800200 */
.L_x_34:
[----:B------:R-:W-:Y:S05]  /*2060*/  @!P4 BRA `(.L_x_33) ;  /* 0x0000000000a0c947 */ /* 0x000fea0003800000 */
[----:B------:R-:W-:Y:S01]  /*2070*/  ISETP.GE.U32.AND P3, PT, R24, 0x3, PT ;  /* 0x000000031800780c */ /* 0x000fe20003f66070 */
[----:B------:R-:W-:Y:S01]  /*2080*/  BSSY.RECONVERGENT B1, `(.L_x_36) ;  /* 0x0000014000017945 */ /* 0x000fe20003800200 */
[----:B------:R-:W-:-:S11]  /*2090*/  ISETP.NE.AND P4, PT, R23, RZ, PT ;  /* 0x000000ff1700720c */ /* 0x000fd60003f85270 */
[----:B------:R-:W-:Y:S05]  /*20a0*/  @!P3 BRA `(.L_x_37) ;  /* 0x000000000044b947 */ /* 0x000fea0003800000 */
[----:B------:R-:W-:-:S06]  /*20b0*/  LEA R8, R17, UR11, 0x2 ;  /* 0x0000000b11087c11 */ /* 0x000fcc000f8e10ff */
[----:B-12---:R-:W2:Y:S01]  /*20c0*/  LDL.128 R8, [R8] ;  /* 0x0000000008087983 */ /* 0x006ea20000100c00 */
[C---:B------:R-:W-:Y:S02]  /*20d0*/  LEA R13, R17.reuse, R40, 0x5 ;  /* 0x00000028110d7211 */ /* 0x040fe400078e28ff */
[----:B------:R-:W-:Y:S02]  /*20e0*/  IADD3 R17, PT, PT, R17, 0x4, RZ ;  /* 0x0000000411117810 */ /* 0x000fe40007ffe0ff */
[----:B------:R-:W-:-:S05]  /*20f0*/  LEA R13, R13, R30, 0x1 ;  /* 0x0000001e0d0d7211 */ /* 0x000fca00078e08ff */
[----:B------:R-:W0:Y:S04]  /*2100*/  LDS.U16 R12, [R13] ;  /* 0x000000000d0c7984 */ /* 0x000e280000000400 */
[----:B------:R-:W1:Y:S04]  /*2110*/  LDS.U16 R14, [R13+0x40] ;  /* 0x000040000d0e7984 */ /* 0x000e680000000400 */
[----:B------:R-:W3:Y:S04]  /*2120*/  LDS.U16 R16, [R13+0x80] ;  /* 0x000080000d107984 */ /* 0x000ee80000000400 */
[----:B------:R-:W4:Y:S01]  /*2130*/  LDS.U16 R18, [R13+0xc0] ;  /* 0x0000c0000d127984 */ /* 0x000f220000000400 */
[----:B0-----:R-:W-:-:S02]  /*2140*/  HADD2.F32 R12, -RZ, R12.H0_H0 ;  /* 0x2000000cff0c7230 */ /* 0x001fc40000004100 */
[----:B-1----:R-:W-:Y:S02]  /*2150*/  HADD2.F32 R15, -RZ, R14.H0_H0 ;  /* 0x2000000eff0f7230 */ /* 0x002fe40000004100 */
[----:B---3--:R-:W-:Y:S02]  /*2160*/  HADD2.F32 R16, -RZ, R16.H0_H0 ;  /* 0x20000010ff107230 */ /* 0x008fe40000004100 */
[----:B--2---:R-:W-:Y:S01]  /*2170*/  FFMA R12, R12, R8, R39 ;  /* 0x000000080c0c7223 */ /* 0x004fe20000000027 */
[----:B----4-:R-:W-:-:S03]  /*2180*/  HADD2.F32 R39, -RZ, R18.H0_H0 ;  /* 0x20000012ff277230 */ /* 0x010fc60000004100 */
[----:B------:R-:W-:-:S04]  /*2190*/  FFMA R9, R15, R9, R12 ;  /* 0x000000090f097223 */ /* 0x000fc8000000000c */
[----:B------:R-:W-:-:S04]  /*21a0*/  FFMA R10, R16, R10, R9 ;  /* 0x0000000a100a7223 */ /* 0x000fc80000000009 */
[----:B------:R-:W-:-:S07]  /*21b0*/  FFMA R39, R39, R11, R10 ;  /* 0x0000000b27277223 */ /* 0x000fce000000000a */
.L_x_37:
[----:B------:R-:W-:Y:S05]  /*21c0*/  BSYNC.RECONVERGENT B1 ;  /* 0x0000000000017941 */ /* 0x000fea0003800200 */
.L_x_36:
[----:B------:R-:W-:Y:S05]  /*21d0*/  @!P4 BRA `(.L_x_33) ;  /* 0x000000000044c947 */ /* 0x000fea0003800000 */
[----:B------:R-:W-:-:S05]  /*21e0*/  LEA R12, R17, UR11, 0x2 ;  /* 0x0000000b110c7c11 */ /* 0x000fca000f8e10ff */
[----:B-12---:R-:W2:Y:S01]  /*21f0*/  LDL.64 R8, [R12] ;  /* 0x000000000c087983 */ /* 0x006ea20000100a00 */
[----:B------:R-:W-:Y:S02]  /*2200*/  LEA R11, R17, R40, 0x5 ;  /* 0x00000028110b7211 */ /* 0x000fe400078e28ff */
[----:B------:R-:W-:Y:S02]  /*2210*/  ISETP.NE.AND P3, PT, R23, 0x1, PT ;  /* 0x000000011700780c */ /* 0x000fe40003f65270 */
[----:B------:R-:W-:-:S05]  /*2220*/  LEA R11, R11, R30, 0x1 ;  /* 0x0000001e0b0b7211 */ /* 0x000fca00078e08ff */
[----:B------:R-:W0:Y:S02]  /*2230*/  LDS.U16 R10, [R11] ;  /* 0x000000000b0a7984 */ /* 0x000e240000000400 */
[----:B0-----:R-:W-:-:S05]  /*2240*/  HADD2.F32 R10, -RZ, R10.H0_H0 ;  /* 0x2000000aff0a7230 */ /* 0x001fca0000004100 */
[----:B--2---:R-:W-:Y:S01]  /*2250*/  FFMA R39, R10, R8, R39 ;  /* 0x000000080a277223 */ /* 0x004fe20000000027 */
[----:B------:R-:W-:Y:S06]  /*2260*/  @!P3 BRA `(.L_x_33) ;  /* 0x000000000020b947 */ /* 0x000fec0003800000 */
[----:B------:R-:W2:Y:S01]  /*2270*/  LDL R12, [R12+0x8] ;  /* 0x000008000c0c7983 */ /* 0x000ea20000100800 */
[----:B------:R-:W-:-:S03]  /*2280*/  ISETP.NE.AND P3, PT, R23, 0x2, PT ;  /* 0x000000021700780c */ /* 0x000fc60003f65270 */
[----:B------:R-:W0:Y:S10]  /*2290*/  LDS.U16 R8, [R11+0x40] ;  /* 0x000040000b087984 */ /* 0x000e340000000400 */
[----:B------:R-:W1:Y:S01]  /*22a0*/  @P3 LDS.U16 R10, [R11+0x80] ;  /* 0x000080000b0a3984 */ /* 0x000e620000000400 */
[----:B0-----:R-:W-:-:S05]  /*22b0*/  HADD2.F32 R8, -RZ, R8.H0_H0 ;  /* 0x20000008ff087230 */ /* 0x001fca0000004100 */
[----:B------:R-:W-:Y:S01]  /*22c0*/  FFMA R39, R8, R9, R39 ;  /* 0x0000000908277223 */ /* 0x000fe20000000027 */
[----:B-1----:R-:W-:-:S05]  /*22d0*/  @P3 HADD2.F32 R10, -RZ, R10.H0_H0 ;  /* 0x2000000aff0a3230 */ /* 0x002fca0000004100 */
[----:B--2---:R-:W-:-:S07]  /*22e0*/  @P3 FFMA R39, R10, R12, R39 ;  /* 0x0000000c0a273223 */ /* 0x004fce0000000027 */
.L_x_33:
[----:B------:R-:W-:Y:S05]  /*22f0*/  BSYNC.RECONVERGENT B0 ;  /* 0x0000000000007941 */ /* 0x000fea0003800200 */
.L_x_32:
[----:B------:R-:W0:Y:S01]  /*2300*/  SHFL.BFLY PT, R8, R39, 0x10, 0x1f ;  /* 0x0e001f0027087f89 */ /* 0x000e2200000e0000 */
[----:B------:R-:W3:Y:S01]  /*2310*/  LDCU.64 UR16, c[0x0][0x3b0] ;  /* 0x00007600ff1077ac */ /* 0x000ee20008000a00 */
[----:B------:R-:W-:Y:S01]  /*2320*/  ISETP.LT.AND P4, PT, R7, UR9, PT ;  /* 0x0000000907007c0c */ /* 0x000fe2000bf81270 */
[----:B------:R-:W-:Y:S01]  /*2330*/  BSSY.RECONVERGENT B0, `(.L_x_38) ;  /* 0x000006f000007945 */ /* 0x000fe20003800200 */
[----:B---3--:R-:W-:Y:S01]  /*2340*/  ISETP.NE.AND P3, PT, RZ, UR16, PT ;  /* 0x00000010ff007c0c */ /* 0x008fe2000bf65270 */
[----:B0-----:R-:W-:-:S05]  /*2350*/  FADD R8, R8, R39 ;  /* 0x0000002708087221 */ /* 0x001fca0000000000 */
[----:B-12---:R-:W0:Y:S02]  /*2360*/  SHFL.BFLY PT, R9, R8, 0x8, 0x1f ;  /* 0x0d001f0008097f89 */ /* 0x006e2400000e0000 */
[----:B0-----:R-:W-:-:S05]  /*2370*/  FADD R9, R8, R9 ;  /* 0x0000000908097221 */ /* 0x001fca0000000000 */
[----:B------:R-:W0:Y:S02]  /*2380*/  SHFL.BFLY PT, R10, R9, 0x4, 0x1f ;  /* 0x0c801f00090a7f89 */ /* 0x000e2400000e0000 */
[----:B0-----:R-:W-:Y:S01]  /*2390*/  FADD R10, R9, R10 ;  /* 0x0000000a090a7221 */ /* 0x001fe20000000000 */
[----:B------:R-:W-:-:S04]  /*23a0*/  HFMA2 R9, -RZ, RZ, 0, 0 ;  /* 0x00000000ff097431 */ /* 0x000fc800000001ff */
[----:B------:R-:W0:Y:S02]  /*23b0*/  SHFL.BFLY PT, R11, R10, 0x2, 0x1f ;  /* 0x0c401f000a0b7f89 */ /* 0x000e2400000e0000 */
[----:B0-----:R-:W-:-:S05]  /*23c0*/  FADD R11, R10, R11 ;  /* 0x0000000b0a0b7221 */ /* 0x001fca0000000000 */
[----:B------:R-:W0:Y:S02]  /*23d0*/  SHFL.BFLY PT, R12, R11, 0x1, 0x1f ;  /* 0x0c201f000b0c7f89 */ /* 0x000e2400000e0000 */
[----:B0-----:R-:W-:-:S04]  /*23e0*/  FADD R12, R11, R12 ;  /* 0x0000000c0b0c7221 */ /* 0x001fc80000000000 */
[----:B------:R-:W-:-:S05]  /*23f0*/  FMUL R12, R12, UR17 ;  /* 0x000000110c0c7c20 */ /* 0x000fca0008400000 */
[----:B------:R-:W-:-:S04]  /*2400*/  @P3 FSEL R12, R12, -INF , !P4 ;  /* 0xff8000000c0c3808 */ /* 0x000fc80006000000 */
[----:B------:R-:W-:-:S05]  /*2410*/  FMNMX R39, R12, R31, !PT ;  /* 0x0000001f0c277209 */ /* 0x000fca0007800000 */
[----:B------:R-:W-:Y:S01]  /*2420*/  FADD R31, -R39, R31 ;  /* 0x0000001f271f7221 */ /* 0x000fe20000000100 */
[----:B------:R-:W-:-:S03]  /*2430*/  FADD R12, R12, -R39 ;  /* 0x800000270c0c7221 */ /* 0x000fc60000000000 */
[----:B------:R-:W-:Y:S01]  /*2440*/  FMUL R8, R31, 1.4426950216293334961 ;  /* 0x3fb8aa3b1f087820 */ /* 0x000fe20000400000 */
[----:B------:R-:W-:-:S04]  /*2450*/  FMUL R12, R12, 1.4426950216293334961 ;  /* 0x3fb8aa3b0c0c7820 */ /* 0x000fc80000400000 */
[----:B------:R-:W-:Y:S02]  /*2460*/  FSETP.GEU.AND P4, PT, R8, -126, PT ;  /* 0xc2fc00000800780b */ /* 0x000fe40003f8e000 */
[----:B------:R-:W-:-:S11]  /*2470*/  FSETP.GEU.AND P5, PT, R12, -126, PT ;  /* 0xc2fc00000c00780b */ /* 0x000fd60003fae000 */
[----:B------:R-:W-:Y:S02]  /*2480*/  @!P4 FMUL R8, R8, 0.5 ;  /* 0x3f0000000808c820 */ /* 0x000fe40000400000 */
[----:B------:R-:W-:Y:S02]  /*2490*/  @!P5 FMUL R12, R12, 0.5 ;  /* 0x3f0000000c0cd820 */ /* 0x000fe40000400000 */
[----:B------:R-:W0:Y:S08]  /*24a0*/  MUFU.EX2 R41, R8 ;  /* 0x0000000800297308 */ /* 0x000e300000000800 */
[----:B------:R-:W1:Y:S01]  /*24b0*/  MUFU.EX2 R31, R12 ;  /* 0x0000000c001f7308 */ /* 0x000e620000000800 */
[----:B0-----:R-:W-:Y:S01]  /*24c0*/  @!P4 FMUL R41, R41, R41 ;  /* 0x000000292929c220 */ /* 0x001fe20000400000 */
[----:B-1----:R-:W-:-:S04]  /*24d0*/  @!P5 FMUL R31, R31, R31 ;  /* 0x0000001f1f1fd220 */ /* 0x002fc80000400000 */
[----:B------:R-:W-:Y:S01]  /*24e0*/  FFMA R38, R41, R38, R31 ;  /* 0x0000002629267223 */ /* 0x000fe2000000001f */
[----:B------:R-:W-:Y:S06]  /*24f0*/  @!P2 BRA `(.L_x_39) ;  /* 0x000000040048a947 */ /* 0x000fec0003800000 */
[----:B------:R-:W-:Y:S01]  /*2500*/  BSSY.RECONVERGENT B1, `(.L_x_40) ;  /* 0x0000050000017945 */ /* 0x000fe20003800200 */
[----:B------:R-:W-:-:S07]  /*2510*/  MOV R43, RZ ;  /* 0x000000ff002b7202 */ /* 0x000fce0000000f00 */
.L_x_41:
[----:B0-----:R-:W-:-:S05]  /*2520*/  LEA R42, R43, UR8, 0x2 ;  /* 0x000000082b2a7c11 */ /* 0x001fca000f8e10ff */
[----:B------:R-:W2:Y:S04]  /*2530*/  LDL.128 R8, [R42] ;  /* 0x000000002a087983 */ /* 0x000ea80000100c00 */
[----:B------:R-:W3:Y:S01]  /*2540*/  LDL.128 R16, [R42+0x10] ;  /* 0x000010002a107983 */ /* 0x000ee20000100c00 */
[----:B------:R-:W-:-:S04]  /*2550*/  LEA R44, R43, R40, 0x5 ;  /* 0x000000282b2c7211 */ /* 0x000fc800078e28ff */
[----:B------:R-:W-:-:S05]  /*2560*/  LEA R44, R44, R29, 0x1 ;  /* 0x0000001d2c2c7211 */ /* 0x000fca00078e08ff */
[----:B------:R-:W-:Y:S04]  /*2570*/  LDS.U16 R12, [R44] ;  /* 0x000000002c0c7984 */ /* 0x000fe80000000400 */
[----:B------:R-:W-:Y:S04]  /*2580*/  LDS.U16 R13, [R44+0x40] ;  /* 0x000040002c0d7984 */ /* 0x000fe80000000400 */
[----:B------:R-:W0:Y:S02]  /*2590*/  LDS.U16 R45, [R44+0x140] ;  /* 0x000140002c2d7984 */ /* 0x000e240000000400 */
[----:B0-----:R-:W-:-:S02]  /*25a0*/  HADD2.F32 R45, -RZ, R45.H0_H0 ;  /* 0x2000002dff2d7230 */ /* 0x001fc40000004100 */
[C---:B--2---:R-:W-:Y:S01]  /*25b0*/  FMUL R14, R41.reuse, R8 ;  /* 0x00000008290e7220 */ /* 0x044fe20000400000 */
[----:B------:R-:W-:Y:S02]  /*25c0*/  HADD2.F32 R8, -RZ, R12.H0_H0 ;  /* 0x2000000cff087230 */ /* 0x000fe40000004100 */
[C---:B------:R-:W-:Y:S01]  /*25d0*/  FMUL R9, R41.reuse, R9 ;  /* 0x0000000929097220 */ /* 0x040fe20000400000 */
[----:B------:R-:W-:Y:S02]  /*25e0*/  HADD2.F32 R12, -RZ, R13.H0_H0 ;  /* 0x2000000dff0c7230 */ /* 0x000fe40000004100 */
[----:B------:R-:W-:Y:S01]  /*25f0*/  FMUL R11, R41, R11 ;  /* 0x0000000b290b7220 */ /* 0x000fe20000400000 */
[----:B------:R-:W-:Y:S01]  /*2600*/  LDS.U16 R13, [R44+0xc0] ;  /* 0x0000c0002c0d7984 */ /* 0x000fe20000000400 */
[----:B------:R-:W-:Y:S01]  /*2610*/  FFMA R8, R31, R8, R14 ;  /* 0x000000081f087223 */ /* 0x000fe2000000000e */
[----:B------:R-:W-:Y:S01]  /*2620*/  FMUL R14, R41, R10 ;  /* 0x0000000a290e7220 */ /* 0x000fe20000400000 */
[----:B------:R-:W-:-:S02]  /*2630*/  FFMA R9, R31, R12, R9 ;  /* 0x0000000c1f097223 */ /* 0x000fc40000000009 */
[----:B------:R-:W0:Y:S02]  /*2640*/  LDS.U16 R12, [R44+0x80] ;  /* 0x000080002c0c7984 */ /* 0x000e240000000400 */
[----:B0-----:R-:W-:Y:S02]  /*2650*/  HADD2.F32 R10, -RZ, R12.H0_H0 ;  /* 0x2000000cff0a7230 */ /* 0x001fe40000004100 */
[----:B------:R-:W-:-:S03]  /*2660*/  HADD2.F32 R12, -RZ, R13.H0_H0 ;  /* 0x2000000dff0c7230 */ /* 0x000fc60000004100 */
[C---:B------:R-:W-:Y:S02]  /*2670*/  FFMA R10, R31.reuse, R10, R14 ;  /* 0x0000000a1f0a7223 */ /* 0x040fe4000000000e */
[----:B------:R-:W-:Y:S02]  /*2680*/  FFMA R11, R31, R12, R11 ;  /* 0x0000000c1f0b7223 */ /* 0x000fe4000000000b */
[----:B------:R-:W0:Y:S04]  /*2690*/  LDS.U16 R12, [R44+0x100] ;  /* 0x000100002c0c7984 */ /* 0x000e280000000400 */
[----:B------:R1:W-:Y:S04]  /*26a0*/  STL.128 [R42], R8 ;  /* 0x000000082a007387 */ /* 0x0003e80000100c00 */
[----:B-1----:R-:W2:Y:S01]  /*26b0*/  LDL.128 R8, [R42+0x20] ;  /* 0x000020002a087983 */ /* 0x002ea20000100c00 */
[----:B---3--:R-:W-:Y:S01]  /*26c0*/  FMUL R16, R41, R16 ;  /* 0x0000001029107220 */ /* 0x008fe20000400000 */
[----:B0-----:R-:W-:-:S05]  /*26d0*/  HADD2.F32 R12, -RZ, R12.H0_H0 ;  /* 0x2000000cff0c7230 */ /* 0x001fca0000004100 */
[----:B------:R-:W-:Y:S02]  /*26e0*/  FFMA R16, R31, R12, R16 ;  /* 0x0000000c1f107223 */ /* 0x000fe40000000010 */
[----:B------:R-:W3:Y:S01]  /*26f0*/  LDL.128 R12, [R42+0x30] ;  /* 0x000030002a0c7983 */ /* 0x000ee20000100c00 */
[C---:B------:R-:W-:Y:S01]  /*2700*/  FMUL R17, R41.reuse, R17 ;  /* 0x0000001129117220 */ /* 0x040fe20000400000 */
[C---:B------:R-:W-:Y:S01]  /*2710*/  FMUL R18, R41.reuse, R18 ;  /* 0x0000001229127220 */ /* 0x040fe20000400000 */
[----:B------:R-:W-:Y:S01]  /*2720*/  FMUL R19, R41, R19 ;  /* 0x0000001329137220 */ /* 0x000fe20000400000 */
[----:B------:R-:W-:Y:S01]  /*2730*/  IADD3 R43, PT, PT, R43, 0x10, RZ ;  /* 0x000000102b2b7810 */ /* 0x000fe20007ffe0ff */
[----:B------:R-:W-:Y:S02]  /*2740*/  FFMA R17, R31, R45, R17 ;  /* 0x0000002d1f117223 */ /* 0x000fe40000000011 */
[----:B------:R-:W0:Y:S01]  /*2750*/  LDS.U16 R45, [R44+0x180] ;  /* 0x000180002c2d7984 */ /* 0x000e220000000400 */
[----:B------:R-:W-:Y:S01]  /*2760*/  ISETP.NE.AND P4, PT, R43, R5, PT ;  /* 0x000000052b00720c */ /* 0x000fe20003f85270 */
[----:B0-----:R-:W-:-:S05]  /*2770*/  HADD2.F32 R45, -RZ, R45.H0_H0 ;  /* 0x2000002dff2d7230 */ /* 0x001fca0000004100 */
[----:B------:R-:W-:Y:S02]  /*2780*/  FFMA R18, R31, R45, R18 ;  /* 0x0000002d1f127223 */ /* 0x000fe40000000012 */
[----:B------:R-:W0:Y:S02]  /*2790*/  LDS.U16 R45, [R44+0x1c0] ;  /* 0x0001c0002c2d7984 */ /* 0x000e240000000400 */
[----:B0-----:R-:W-:-:S05]  /*27a0*/  HADD2.F32 R45, -RZ, R45.H0_H0 ;  /* 0x2000002dff2d7230 */ /* 0x001fca0000004100 */
[----:B------:R-:W-:Y:S02]  /*27b0*/  FFMA R19, R31, R45, R19 ;  /* 0x0000002d1f137223 */ /* 0x000fe40000000013 */
[----:B------:R-:W-:Y:S04]  /*27c0*/  LDS.U16 R45, [R44+0x200] ;  /* 0x000200002c2d7984 */ /* 0x000fe80000000400 */
[----:B------:R-:W-:Y:S04]  /*27d0*/  STL.128 [R42+0x10], R16 ;  /* 0x000010102a007387 */ /* 0x000fe80000100c00 */
        /* <DEDUP_REMOVED lines=8> */
[----:B------:R-:W0:Y:S01]  /*2860*/  LDS.U16 R17, [R44+0x2c0] ;  /* 0x0002c0002c117984 */ /* 0x000e220000000400 */
[----:B------:R-:W-:Y:S01]  /*2870*/  FFMA R8, R31, R8, R16 ;  /* 0x000000081f087223 */ /* 0x000fe20000000010 */
[----:B------:R-:W-:Y:S01]  /*2880*/  FMUL R16, R41, R10 ;  /* 0x0000000a29107220 */ /* 0x000fe20000400000 */
[----:B------:R-:W-:-:S02]  /*2890*/  FFMA R9, R31, R45, R9 ;  /* 0x0000002d1f097223 */ /* 0x000fc40000000009 */
[----:B------:R-:W1:Y:S01]  /*28a0*/  LDS.U16 R45, [R44+0x280] ;  /* 0x000280002c2d7984 */ /* 0x000e620000000400 */
[----:B---3--:R-:W-:Y:S01]  /*28b0*/  FMUL R14, R41, R14 ;  /* 0x0000000e290e7220 */ /* 0x008fe20000400000 */
[----:B0-----:R-:W-:Y:S02]  /*28c0*/  HADD2.F32 R18, -RZ, R17.H0_H0 ;  /* 0x20000011ff127230 */ /* 0x001fe40000004100 */
[----:B------:R-:W0:Y:S03]  /*28d0*/  LDS.U16 R17, [R44+0x300] ;  /* 0x000300002c117984 */ /* 0x000e260000000400 */
[C---:B------:R-:W-:Y:S01]  /*28e0*/  FFMA R11, R31.reuse, R18, R11 ;  /* 0x000000121f0b7223 */ /* 0x040fe2000000000b */
[----:B-1----:R-:W-:Y:S01]  /*28f0*/  HADD2.F32 R10, -RZ, R45.H0_H0 ;  /* 0x2000002dff0a7230 */ /* 0x002fe20000004100 */
[----:B------:R-:W1:Y:S04]  /*2900*/  LDS.U16 R18, [R44+0x340] ;  /* 0x000340002c127984 */ /* 0x000e680000000400 */
[----:B------:R-:W2:Y:S01]  /*2910*/  LDS.U16 R45, [R44+0x3c0] ;  /* 0x0003c0002c2d7984 */ /* 0x000ea20000000400 */
[----:B------:R-:W-:Y:S01]  /*2920*/  FFMA R10, R31, R10, R16 ;  /* 0x0000000a1f0a7223 */ /* 0x000fe20000000010 */
[C---:B------:R-:W-:Y:S01]  /*2930*/  FMUL R16, R41.reuse, R12 ;  /* 0x0000000c29107220 */ /* 0x040fe20000400000 */
[----:B------:R-:W-:-:S03]  /*2940*/  FMUL R12, R41, R13 ;  /* 0x0000000d290c7220 */ /* 0x000fc60000400000 */
[----:B------:R3:W-:Y:S02]  /*2950*/  STL.128 [R42+0x20], R8 ;  /* 0x000020082a007387 */ /* 0x0007e40000100c00 */
[----:B---3--:R-:W-:Y:S01]  /*2960*/  FMUL R11, R41, R15 ;  /* 0x0000000f290b7220 */ /* 0x008fe20000400000 */
[----:B------:R-:W-:Y:S01]  /*2970*/  FFMA R10, R31, R19, R14 ;  /* 0x000000131f0a7223 */ /* 0x000fe2000000000e */
[----:B0-----:R-:W-:Y:S02]  /*2980*/  HADD2.F32 R17, -RZ, R17.H0_H0 ;  /* 0x20000011ff117230 */ /* 0x001fe40000004100 */
[----:B-1----:R-:W-:-:S03]  /*2990*/  HADD2.F32 R13, -RZ, R18.H0_H0 ;  /* 0x20000012ff0d7230 */ /* 0x002fc60000004100 */
[C---:B------:R-:W-:Y:S01]  /*29a0*/  FFMA R8, R31.reuse, R17, R16 ;  /* 0x000000111f087223 */ /* 0x040fe20000000010 */
[----:B--2---:R-:W-:Y:S02]  /*29b0*/  HADD2.F32 R18, -RZ, R45.H0_H0 ;  /* 0x2000002dff127230 */ /* 0x004fe40000004100 */
[----:B------:R-:W-:-:S03]  /*29c0*/  FFMA R9, R31, R13, R12 ;  /* 0x0000000d1f097223 */ /* 0x000fc6000000000c */
[----:B------:R-:W-:-:S05]  /*29d0*/  FFMA R11, R31, R18, R11 ;  /* 0x000000121f0b7223 */ /* 0x000fca000000000b */
[----:B------:R0:W-:Y:S01]  /*29e0*/  STL.128 [R42+0x30], R8 ;  /* 0x000030082a007387 */ /* 0x0001e20000100c00 */
[----:B------:R-:W-:Y:S05]  /*29f0*/  @P4 BRA `(.L_x_41) ;  /* 0xfffffff800c84947 */ /* 0x000fea000383ffff */
[----:B------:R-:W-:Y:S05]  /*2a00*/  BSYNC.RECONVERGENT B1 ;  /* 0x0000000000017941 */ /* 0x000fea0003800200 */
.L_x_40:
[----:B0-----:R-:W-:-:S07]  /*2a10*/  MOV R9, R5 ;  /* 0x0000000500097202 */ /* 0x001fce0000000f00 */
.L_x_39:
[----:B------:R-:W-:Y:S05]  /*2a20*/  BSYNC.RECONVERGENT B0 ;  /* 0x0000000000007941 */ /* 0x000fea0003800200 */
.L_x_38:
[----:B------:R-:W-:Y:S04]  /*2a30*/  BSSY.RECONVERGENT B0, `(.L_x_42) ;  /* 0x0000077000007945 */ /* 0x000fe80003800200 */
[----:B------:R-:W-:Y:S05]  /*2a40*/  @!P1 BRA `(.L_x_43) ;  /* 0x0000000400d49947 */ /* 0x000fea0003800000 */
[----:B------:R-:W-:Y:S01]  /*2a50*/  ISETP.GE.U32.AND P4, PT, R21, 0x7, PT ;  /* 0x000000071500780c */ /* 0x000fe20003f86070 */
[----:B------:R-:W-:Y:S01]  /*2a60*/  BSSY.RECONVERGENT B1, `(.L_x_44) ;  /* 0x0000037000017945 */ /* 0x000fe20003800200 */
[----:B------:R-:W-:-:S11]  /*2a70*/  ISETP.NE.AND P5, PT, R25, RZ, PT ;  /* 0x000000ff1900720c */ /* 0x000fd60003fa5270 */
[----:B------:R-:W-:Y:S05]  /*2a80*/  @!P4 BRA `(.L_x_45) ;  /* 0x0000000000d0c947 */ /* 0x000fea0003800000 */
[----:B------:R-:W-:-:S05]  /*2a90*/  LEA R8, R9, UR8, 0x2 ;  /* 0x0000000809087c11 */ /* 0x000fca000f8e10ff */
[----:B------:R-:W2:Y:S04]  /*2aa0*/  LDL R17, [R8] ;  /* 0x0000000008117983 */ /* 0x000ea80000100800 */
[----:B------:R-:W3:Y:S04]  /*2ab0*/  LDL R44, [R8+0x4] ;  /* 0x00000400082c7983 */ /* 0x000ee80000100800 */
[----:B------:R-:W4:Y:S04]  /*2ac0*/  LDL R42, [R8+0x8] ;  /* 0x00000800082a7983 */ /* 0x000f280000100800 */
[----:B------:R-:W5:Y:S04]  /*2ad0*/  LDL R18, [R8+0xc] ;  /* 0x00000c0008127983 */ /* 0x000f680000100800 */
[----:B------:R-:W5:Y:S04]  /*2ae0*/  LDL R16, [R8+0x10] ;  /* 0x0000100008107983 */ /* 0x000f680000100800 */
[----:B------:R-:W5:Y:S04]  /*2af0*/  LDL R10, [R8+0x18] ;  /* 0x00001800080a7983 */ /* 0x000f680000100800 */
[----:B------:R-:W5:Y:S04]  /*2b00*/  LDL R12, [R8+0x14] ;  /* 0x00001400080c7983 */ /* 0x000f680000100800 */
[----:B------:R-:W5:Y:S01]  /*2b10*/  LDL R14, [R8+0x1c] ;  /* 0x00001c00080e7983 */ /* 0x000f620000100800 */
[----:B------:R-:W-:-:S04]  /*2b20*/  LEA R11, R9, R40, 0x5 ;  /* 0x00000028090b7211 */ /* 0x000fc800078e28ff */
[----:B------:R-:W-:-:S05]  /*2b30*/  LEA R11, R11, R29, 0x1 ;  /* 0x0000001d0b0b7211 */ /* 0x000fca00078e08ff */
[----:B------:R-:W0:Y:S04]  /*2b40*/  LDS.U16 R15, [R11] ;  /* 0x000000000b0f7984 */ /* 0x000e280000000400 */
[----:B------:R-:W1:Y:S04]  /*2b50*/  LDS.U16 R13, [R11+0x40] ;  /* 0x000040000b0d7984 */ /* 0x000e680000000400 */
[----:B------:R-:W-:Y:S01]  /*2b60*/  LDS.U16 R19, [R11+0x180] ;  /* 0x000180000b137984 */ /* 0x000fe20000000400 */
[----:B0-----:R-:W-:Y:S02]  /*2b70*/  HADD2.F32 R15, -RZ, R15.H0_H0 ;  /* 0x2000000fff0f7230 */ /* 0x001fe40000004100 */
[----:B-1----:R-:W-:Y:S01]  /*2b80*/  HADD2.F32 R13, -RZ, R13.H0_H0 ;  /* 0x2000000dff0d7230 */ /* 0x002fe20000004100 */
[----:B------:R-:W-:Y:S01]  /*2b90*/  IADD3 R9, PT, PT, R9, 0x8, RZ ;  /* 0x0000000809097810 */ /* 0x000fe20007ffe0ff */
[----:B--2---:R-:W-:-:S04]  /*2ba0*/  FMUL R17, R41, R17 ;  /* 0x0000001129117220 */ /* 0x004fc80000400000 */
[----:B------:R-:W-:Y:S02]  /*2bb0*/  FFMA R43, R31, R15, R17 ;  /* 0x0000000f1f2b7223 */ /* 0x000fe40000000011 */
[----:B------:R-:W0:Y:S01]  /*2bc0*/  LDS.U16 R15, [R11+0x80] ;  /* 0x000080000b0f7984 */ /* 0x000e220000000400 */
[C---:B---3--:R-:W-:Y:S01]  /*2bd0*/  FMUL R44, R41.reuse, R44 ;  /* 0x0000002c292c7220 */ /* 0x048fe20000400000 */
[----:B----4-:R-:W-:Y:S02]  /*2be0*/  FMUL R42, R41, R42 ;  /* 0x0000002a292a7220 */ /* 0x010fe40000400000 */
[----:B------:R-:W1:Y:S01]  /*2bf0*/  LDS.U16 R17, [R11+0x100] ;  /* 0x000100000b117984 */ /* 0x000e620000000400 */
[----:B------:R-:W-:-:S03]  /*2c00*/  FFMA R45, R31, R13, R44 ;  /* 0x0000000d1f2d7223 */ /* 0x000fc6000000002c */
[----:B------:R-:W2:Y:S01]  /*2c10*/  LDS.U16 R13, [R11+0xc0] ;  /* 0x0000c0000b0d7984 */ /* 0x000ea20000000400 */
[----:B0-----:R-:W-:-:S03]  /*2c20*/  HADD2.F32 R44, -RZ, R15.H0_H0 ;  /* 0x2000000fff2c7230 */ /* 0x001fc60000004100 */
[----:B------:R-:W0:Y:S02]  /*2c30*/  LDS.U16 R15, [R11+0x140] ;  /* 0x000140000b0f7984 */ /* 0x000e240000000400 */
[----:B------:R-:W-:Y:S02]  /*2c40*/  FFMA R44, R31, R44, R42 ;  /* 0x0000002c1f2c7223 */ /* 0x000fe4000000002a */
[----:B------:R-:W3:Y:S01]  /*2c50*/  LDS.U16 R42, [R11+0x1c0] ;  /* 0x0001c0000b2a7984 */ /* 0x000ee20000000400 */
[----:B-1----:R-:W-:-:S03]  /*2c60*/  HADD2.F32 R17, -RZ, R17.H0_H0 ;  /* 0x20000011ff117230 */ /* 0x002fc60000004100 */
[----:B------:R1:W-:Y:S01]  /*2c70*/  STL [R8], R43 ;  /* 0x0000002b08007387 */ /* 0x0003e20000100800 */
[C---:B-----5:R-:W-:Y:S01]  /*2c80*/  FMUL R16, R41.reuse, R16 ;  /* 0x0000001029107220 */ /* 0x060fe20000400000 */
[----:B-1----:R-:W-:Y:S01]  /*2c90*/  FMUL R43, R41, R18 ;  /* 0x00000012292b7220 */ /* 0x002fe20000400000 */
[----:B--2---:R-:W-:Y:S02]  /*2ca0*/  HADD2.F32 R18, -RZ, R13.H0_H0 ;  /* 0x2000000dff127230 */ /* 0x004fe40000004100 */
[C---:B------:R-:W-:Y:S01]  /*2cb0*/  FFMA R17, R31.reuse, R17, R16 ;  /* 0x000000111f117223 */ /* 0x040fe20000000010 */
[----:B------:R-:W-:Y:S02]  /*2cc0*/  HADD2.F32 R16, -RZ, R19.H0_H0 ;  /* 0x20000013ff107230 */ /* 0x000fe40000004100 */
[----:B------:R-:W-:Y:S01]  /*2cd0*/  FFMA R13, R31, R18, R43 ;  /* 0x000000121f0d7223 */ /* 0x000fe2000000002b */
[C---:B------:R-:W-:Y:S01]  /*2ce0*/  FMUL R43, R41.reuse, R10 ;  /* 0x0000000a292b7220 */ /* 0x040fe20000400000 */
[----:B------:R-:W-:-:S03]  /*2cf0*/  FMUL R12, R41, R12 ;  /* 0x0000000c290c7220 */ /* 0x000fc60000400000 */
[----:B------:R-:W-:Y:S01]  /*2d00*/  FFMA R43, R31, R16, R43 ;  /* 0x000000101f2b7223 */ /* 0x000fe2000000002b */
[----:B0-----:R-:W-:Y:S02]  /*2d10*/  HADD2.F32 R10, -RZ, R15.H0_H0 ;  /* 0x2000000fff0a7230 */ /* 0x001fe40000004100 */
[----:B------:R-:W-:Y:S01]  /*2d20*/  FMUL R15, R41, R14 ;  /* 0x0000000e290f7220 */ /* 0x000fe20000400000 */
[----:B---3--:R-:W-:Y:S02]  /*2d30*/  HADD2.F32 R42, -RZ, R42.H0_H0 ;  /* 0x2000002aff2a7230 */ /* 0x008fe40000004100 */
[----:B------:R-:W-:-:S03]  /*2d40*/  FFMA R11, R31, R10, R12 ;  /* 0x0000000a1f0b7223 */ /* 0x000fc6000000000c */
[----:B------:R-:W-:Y:S01]  /*2d50*/  FFMA R15, R31, R42, R15 ;  /* 0x0000002a1f0f7223 */ /* 0x000fe2000000000f */
[----:B------:R0:W-:Y:S04]  /*2d60*/  STL [R8+0x4], R45 ;  /* 0x0000042d08007387 */ /* 0x0001e80000100800 */
[----:B------:R0:W-:Y:S04]  /*2d70*/  STL [R8+0x8], R44 ;  /* 0x0000082c08007387 */ /* 0x0001e80000100800 */
[----:B------:R0:W-:Y:S04]  /*2d80*/  STL [R8+0xc], R13 ;  /* 0x00000c0d08007387 */ /* 0x0001e80000100800 */
[----:B------:R0:W-:Y:S04]  /*2d90*/  STL [R8+0x10], R17 ;  /* 0x0000101108007387 */ /* 0x0001e80000100800 */
[----:B------:R0:W-:Y:S04]  /*2da0*/  STL [R8+0x14], R11 ;  /* 0x0000140b08007387 */ /* 0x0001e80000100800 */
[----:B------:R0:W-:Y:S04]  /*2db0*/  STL [R8+0x18], R43 ;  /* 0x0000182b08007387 */ /* 0x0001e80000100800 */
[----:B------:R0:W-:Y:S02]  /*2dc0*/  STL [R8+0x1c], R15 ;  /* 0x00001c0f08007387 */ /* 0x0001e40000100800 */
.L_x_45:
[----:B------:R-:W-:Y:S05]  /*2dd0*/  BSYNC.RECONVERGENT B1 ;  /* 0x0000000000017941 */ /* 0x000fea0003800200 */
.L_x_44:
[----:B------:R-:W-:Y:S05]  /*2de0*/  @!P5 BRA `(.L_x_43) ;  /* 0x0000000000ecd947 */ /* 0x000fea0003800000 */
[----:B------:R-:W-:Y:S01]  /*2df0*/  ISETP.GE.U32.AND P4, PT, R24, 0x3, PT ;  /* 0x000000031800780c */ /* 0x000fe20003f86070 */
[----:B------:R-:W-:Y:S01]  /*2e00*/  BSSY.RECONVERGENT B1, `(.L_x_46) ;  /* 0x000001f000017945 */ /* 0x000fe20003800200 */
[----:B------:R-:W-:-:S11]  /*2e10*/  ISETP.NE.AND P5, PT, R23, RZ, PT ;  /* 0x000000ff1700720c */ /* 0x000fd60003fa5270 */
[----:B------:R-:W-:Y:S05]  /*2e20*/  @!P4 BRA `(.L_x_47) ;  /* 0x000000000070c947 */ /* 0x000fea0003800000 */
[----:B0-----:R-:W-:-:S05]  /*2e30*/  LEA R8, R9, UR8, 0x2 ;  /* 0x0000000809087c11 */ /* 0x001fca000f8e10ff */
[----:B------:R-:W2:Y:S04]  /*2e40*/  LDL R14, [R8] ;  /* 0x00000000080e7983 */ /* 0x000ea80000100800 */
[----:B------:R-:W3:Y:S04]  /*2e50*/  LDL R12, [R8+0x4] ;  /* 0x00000400080c7983 */ /* 0x000ee80000100800 */
[----:B------:R-:W4:Y:S04]  /*2e60*/  LDL R16, [R8+0x8] ;  /* 0x0000080008107983 */ /* 0x000f280000100800 */
[----:B------:R-:W5:Y:S01]  /*2e70*/  LDL R10, [R8+0xc] ;  /* 0x00000c00080a7983 */ /* 0x000f620000100800 */
[----:B------:R-:W-:-:S02]  /*2e80*/  LEA R18, R9, R40, 0x5 ;  /* 0x0000002809127211 */ /* 0x000fc400078e28ff */
[----:B------:R-:W-:Y:S02]  /*2e90*/  IADD3 R9, PT, PT, R9, 0x4, RZ ;  /* 0x0000000409097810 */ /* 0x000fe40007ffe0ff */
[----:B------:R-:W-:-:S05]  /*2ea0*/  LEA R18, R18, R29, 0x1 ;  /* 0x0000001d12127211 */ /* 0x000fca00078e08ff */
[----:B------:R-:W0:Y:S04]  /*2eb0*/  LDS.U16 R11, [R18] ;  /* 0x00000000120b7984 */ /* 0x000e280000000400 */
[----:B------:R-:W1:Y:S04]  /*2ec0*/  LDS.U16 R13, [R18+0x40] ;  /* 0x00004000120d7984 */ /* 0x000e680000000400 */
[----:B------:R-:W1:Y:S04]  /*2ed0*/  LDS.U16 R15, [R18+0x80] ;  /* 0x00008000120f7984 */ /* 0x000e680000000400 */
[----:B------:R-:W1:Y:S01]  /*2ee0*/  LDS.U16 R17, [R18+0xc0] ;  /* 0x0000c00012117984 */ /* 0x000e620000000400 */
[----:B0-----:R-:W-:-:S02]  /*2ef0*/  HADD2.F32 R11, -RZ, R11.H0_H0 ;  /* 0x2000000bff0b7230 */ /* 0x001fc40000004100 */
[----:B-1----:R-:W-:Y:S02]  /*2f00*/  HADD2.F32 R13, -RZ, R13.H0_H0 ;  /* 0x2000000dff0d7230 */ /* 0x002fe40000004100 */
[----:B------:R-:W-:Y:S02]  /*2f10*/  HADD2.F32 R15, -RZ, R15.H0_H0 ;  /* 0x2000000fff0f7230 */ /* 0x000fe40000004100 */
[----:B------:R-:W-:Y:S02]  /*2f20*/  HADD2.F32 R17, -RZ, R17.H0_H0 ;  /* 0x20000011ff117230 */ /* 0x000fe40000004100 */
[C---:B--2---:R-:W-:Y:S01]  /*2f30*/  FMUL R14, R41.reuse, R14 ;  /* 0x0000000e290e7220 */ /* 0x044fe20000400000 */
[----:B---3--:R-:W-:-:S03]  /*2f40*/  FMUL R12, R41, R12 ;  /* 0x0000000c290c7220 */ /* 0x008fc60000400000 */
[----:B------:R-:W-:Y:S01]  /*2f50*/  FFMA R11, R31, R11, R14 ;  /* 0x0000000b1f0b7223 */ /* 0x000fe2000000000e */
[----:B----4-:R-:W-:Y:S01]  /*2f60*/  FMUL R16, R41, R16 ;  /* 0x0000001029107220 */ /* 0x010fe20000400000 */
[----:B------:R-:W-:-:S03]  /*2f70*/  FFMA R13, R31, R13, R12 ;  /* 0x0000000d1f0d7223 */ /* 0x000fc6000000000c */
[----:B------:R1:W-:Y:S01]  /*2f80*/  STL [R8], R11 ;  /* 0x0000000b08007387 */ /* 0x0003e20000100800 */
[----:B-----5:R-:W-:Y:S01]  /*2f90*/  FMUL R10, R41, R10 ;  /* 0x0000000a290a7220 */ /* 0x020fe20000400000 */
[C---:B------:R-:W-:Y:S02]  /*2fa0*/  FFMA R15, R31.reuse, R15, R16 ;  /* 0x0000000f1f0f7223 */ /* 0x040fe40000000010 */
[----:B------:R1:W-:Y:S01]  /*2fb0*/  STL [R8+0x4], R13 ;  /* 0x0000040d08007387 */ /* 0x0003e20000100800 */
[----:B------:R-:W-:-:S03]  /*2fc0*/  FFMA R17, R31, R17, R10 ;  /* 0x000000111f117223 */ /* 0x000fc6000000000a */
[----:B------:R1:W-:Y:S04]  /*2fd0*/  STL [R8+0x8], R15 ;  /* 0x0000080f08007387 */ /* 0x0003e80000100800 */
[----:B------:R1:W-:Y:S02]  /*2fe0*/  STL [R8+0xc], R17 ;  /* 0x00000c1108007387 */ /* 0x0003e40000100800 */
.L_x_47:
[----:B------:R-:W-:Y:S05]  /*2ff0*/  BSYNC.RECONVERGENT B1 ;  /* 0x0000000000017941 */ /* 0x000fea0003800200 */
.L_x_46:
[----:B------:R-:W-:Y:S05]  /*3000*/  @!P5 BRA `(.L_x_43) ;  /* 0x000000000064d947 */ /* 0x000fea0003800000 */
[----:B01----:R-:W-:-:S05]  /*3010*/  LEA R8, R9, UR8, 0x2 ;  /* 0x0000000809087c11 */ /* 0x003fca000f8e10ff */
[----:B------:R-:W2:Y:S01]  /*3020*/  LDL R12, [R8] ;  /* 0x00000000080c7983 */ /* 0x000ea20000100800 */
[----:B------:R-:W-:Y:S02]  /*3030*/  LEA R10, R9, R40, 0x5 ;  /* 0x00000028090a7211 */ /* 0x000fe400078e28ff */
[----:B------:R-:W-:Y:S02]  /*3040*/  ISETP.NE.AND P4, PT, R23, 0x1, PT ;  /* 0x000000011700780c */ /* 0x000fe40003f85270 */
[----:B------:R-:W-:-:S05]  /*3050*/  LEA R11, R10, R29, 0x1 ;  /* 0x0000001d0a0b7211 */ /* 0x000fca00078e08ff */
[----:B------:R-:W0:Y:S02]  /*3060*/  LDS.U16 R9, [R11] ;  /* 0x000000000b097984 */ /* 0x000e240000000400 */
[----:B0-----:R-:W-:Y:S02]  /*3070*/  HADD2.F32 R10, -RZ, R9.H0_H0 ;  /* 0x20000009ff0a7230 */ /* 0x001fe40000004100 */
[----:B--2---:R-:W-:-:S04]  /*3080*/  FMUL R12, R41, R12 ;  /* 0x0000000c290c7220 */ /* 0x004fc80000400000 */
[----:B------:R-:W-:-:S05]  /*3090*/  FFMA R9, R31, R10, R12 ;  /* 0x0000000a1f097223 */ /* 0x000fca000000000c */
[----:B------:R2:W-:Y:S01]  /*30a0*/  STL [R8], R9 ;  /* 0x0000000908007387 */ /* 0x0005e20000100800 */
[----:B------:R-:W-:Y:S05]  /*30b0*/  @!P4 BRA `(.L_x_43) ;  /* 0x000000000038c947 */ /* 0x000fea0003800000 */
[----:B------:R-:W3:Y:S01]  /*30c0*/  LDL R12, [R8+0x4] ;  /* 0x00000400080c7983 */ /* 0x000ee20000100800 */
[----:B------:R-:W-:-:S03]  /*30d0*/  ISETP.NE.AND P4, PT, R23, 0x2, PT ;  /* 0x000000021700780c */ /* 0x000fc60003f85270 */
[----:B--2---:R-:W0:Y:S02]  /*30e0*/  LDS.U16 R9, [R11+0x40] ;  /* 0x000040000b097984 */ /* 0x004e240000000400 */
[----:B0-----:R-:W-:Y:S02]  /*30f0*/  HADD2.F32 R10, -RZ, R9.H0_H0 ;  /* 0x20000009ff0a7230 */ /* 0x001fe40000004100 */
[----:B---3--:R-:W-:-:S04]  /*3100*/  FMUL R12, R41, R12 ;  /* 0x0000000c290c7220 */ /* 0x008fc80000400000 */
[----:B------:R-:W-:-:S05]  /*3110*/  FFMA R9, R31, R10, R12 ;  /* 0x0000000a1f097223 */ /* 0x000fca000000000c */
[----:B------:R3:W-:Y:S01]  /*3120*/  STL [R8+0x4], R9 ;  /* 0x0000040908007387 */ /* 0x0007e20000100800 */
[----:B------:R-:W-:Y:S05]  /*3130*/  @!P4 BRA `(.L_x_43) ;  /* 0x000000000018c947 */ /* 0x000fea0003800000 */
[----:B------:R-:W2:Y:S04]  /*3140*/  LDL R12, [R8+0x8] ;  /* 0x00000800080c7983 */ /* 0x000ea80000100800 */
[----:B---3--:R-:W0:Y:S02]  /*3150*/  LDS.U16 R9, [R11+0x80] ;  /* 0x000080000b097984 */ /* 0x008e240000000400 */
[----:B0-----:R-:W-:Y:S02]  /*3160*/  HADD2.F32 R10, -RZ, R9.H0_H0 ;  /* 0x20000009ff0a7230 */ /* 0x001fe40000004100 */
[----:B--2---:R-:W-:-:S04]  /*3170*/  FMUL R12, R41, R12 ;  /* 0x0000000c290c7220 */ /* 0x004fc80000400000 */
[----:B------:R-:W-:-:S05]  /*3180*/  FFMA R31, R31, R10, R12 ;  /* 0x0000000a1f1f7223 */ /* 0x000fca000000000c */
[----:B------:R4:W-:Y:S02]  /*3190*/  STL [R8+0x8], R31 ;  /* 0x0000081f08007387 */ /* 0x0009e40000100800 */
.L_x_43:
[----:B------:R-:W-:Y:S05]  /*31a0*/  BSYNC.RECONVERGENT B0 ;  /* 0x0000000000007941 */ /* 0x000fea0003800200 */
.L_x_42:
[----:B----4-:R-:W-:Y:S01]  /*31b0*/  IADD3 R31, PT, PT, R3, R40, RZ ;  /* 0x00000028031f7210 */ /* 0x010fe20007ffe0ff */
[----:B------:R-:W-:Y:S01]  /*31c0*/  BSSY.RECONVERGENT B0, `(.L_x_48) ;  /* 0x0000043000007945 */ /* 0x000fe20003800200 */
[----:B------:R-:W-:Y:S01]  /*31d0*/  HFMA2 R40, -RZ, RZ, 0, 0 ;  /* 0x00000000ff287431 */ /* 0x000fe200000001ff */
[----:B------:R-:W-:Y:S02]  /*31e0*/  MOV R16, RZ ;  /* 0x000000ff00107202 */ /* 0x000fe40000000f00 */
[----:B------:R-:W-:Y:S05]  /*31f0*/  @!P2 BRA `(.L_x_49) ;  /* 0x0000000000fca947 */ /* 0x000fea0003800000 */
[----:B------:R-:W-:Y:S01]  /*3200*/  BSSY.RECONVERGENT B1, `(.L_x_50) ;  /* 0x000003d000017945 */ /* 0x000fe20003800200 */
[----:B------:R-:W-:Y:S02]  /*3210*/  MOV R40, RZ ;  /* 0x000000ff00287202 */ /* 0x000fe40000000f00 */
[----:B------:R-:W-:-:S07]  /*3220*/  MOV R42, RZ ;  /* 0x000000ff002a7202 */ /* 0x000fce0000000f00 */
.L_x_51:
[----:B0-----:R-:W-:-:S05]  /*3230*/  LEA R43, R42, UR11, 0x2 ;  /* 0x0000000b2a2b7c11 */ /* 0x001fca000f8e10ff */
[----:B-1----:R-:W4:Y:S04]  /*3240*/  LDL.128 R16, [R43] ;  /* 0x000000002b107983 */ /* 0x002f280000100c00 */
[----:B------:R-:W5:Y:S01]  /*3250*/  LDL.128 R12, [R43+0x10] ;  /* 0x000010002b0c7983 */ /* 0x000f620000100c00 */
[----:B------:R-:W-:-:S04]  /*3260*/  LEA R41, R42, R31, 0x5 ;  /* 0x0000001f2a297211 */ /* 0x000fc800078e28ff */
[----:B------:R-:W-:-:S05]  /*3270*/  LEA R41, R41, R30, 0x1 ;  /* 0x0000001e29297211 */ /* 0x000fca00078e08ff */
[----:B--23--:R-:W0:Y:S04]  /*3280*/  LDS.U16 R9, [R41] ;  /* 0x0000000029097984 */ /* 0x00ce280000000400 */
[----:B------:R-:W1:Y:S04]  /*3290*/  LDS.U16 R10, [R41+0x40] ;  /* 0x00004000290a7984 */ /* 0x000e680000000400 */
[----:B------:R-:W2:Y:S01]  /*32a0*/  LDS.U16 R8, [R41+0x80] ;  /* 0x0000800029087984 */ /* 0x000ea20000000400 */
[----:B0-----:R-:W-:Y:S02]  /*32b0*/  HADD2.F32 R9, -RZ, R9.H0_H0 ;  /* 0x20000009ff097230 */ /* 0x001fe40000004100 */
[----:B-1----:R-:W-:-:S02]  /*32c0*/  HADD2.F32 R10, -RZ, R10.H0_H0 ;  /* 0x2000000aff0a7230 */ /* 0x002fc40000004100 */
[----:B--2---:R-:W-:Y:S02]  /*32d0*/  HADD2.F32 R8, -RZ, R8.H0_H0 ;  /* 0x20000008ff087230 */ /* 0x004fe40000004100 */
[----:B----4-:R-:W-:Y:S02]  /*32e0*/  FFMA R16, R9, R16, R40 ;  /* 0x0000001009107223 */ /* 0x010fe40000000028 */
[----:B------:R-:W-:Y:S02]  /*32f0*/  LDS.U16 R40, [R41+0x100] ;  /* 0x0001000029287984 */ /* 0x000fe40000000400 */
[----:B------:R-:W-:Y:S02]  /*3300*/  FFMA R17, R17, R10, R16 ;  /* 0x0000000a11117223 */ /* 0x000fe40000000010 */
[----:B------:R-:W0:Y:S02]  /*3310*/  LDS.U16 R16, [R41+0xc0] ;  /* 0x0000c00029107984 */ /* 0x000e240000000400 */
[----:B------:R-:W-:-:S02]  /*3320*/  FFMA R18, R18, R8, R17 ;  /* 0x0000000812127223 */ /* 0x000fc40000000011 */
[----:B------:R-:W2:Y:S01]  /*3330*/  LDL.128 R8, [R43+0x20] ;  /* 0x000020002b087983 */ /* 0x000ea20000100c00 */
[----:B0-----:R-:W-:-:S05]  /*3340*/  HADD2.F32 R16, -RZ, R16.H0_H0 ;  /* 0x20000010ff107230 */ /* 0x001fca0000004100 */
[----:B------:R-:W-:Y:S02]  /*3350*/  FFMA R45, R19, R16, R18 ;  /* 0x00000010132d7223 */ /* 0x000fe40000000012 */
[----:B------:R-:W3:Y:S01]  /*3360*/  LDL.128 R16, [R43+0x30] ;  /* 0x000030002b107983 */ /* 0x000ee20000100c00 */
[----:B------:R-:W-:Y:S01]  /*3370*/  HADD2.F32 R40, -RZ, R40.H0_H0 ;  /* 0x20000028ff287230 */ /* 0x000fe20000004100 */
[----:B------:R-:W-:-:S04]  /*3380*/  IADD3 R42, PT, PT, R42, 0x10, RZ ;  /* 0x000000102a2a7810 */ /* 0x000fc80007ffe0ff */
[----:B-----5:R-:W-:Y:S01]  /*3390*/  FFMA R12, R40, R12, R45 ;  /* 0x0000000c280c7223 */ /* 0x020fe2000000002d */
[----:B------:R-:W-:Y:S01]  /*33a0*/  ISETP.NE.AND P4, PT, R42, R5, PT ;  /* 0x000000052a00720c */ /* 0x000fe20003f85270 */
[----:B------:R-:W0:Y:S02]  /*33b0*/  LDS.U16 R40, [R41+0x140] ;  /* 0x0001400029287984 */ /* 0x000e240000000400 */
[----:B0-----:R-:W-:-:S05]  /*33c0*/  HADD2.F32 R40, -RZ, R40.H0_H0 ;  /* 0x20000028ff287230 */ /* 0x001fca0000004100 */
[----:B------:R-:W-:Y:S02]  /*33d0*/  FFMA R13, R13, R40, R12 ;  /* 0x000000280d0d7223 */ /* 0x000fe4000000000c */
[----:B------:R-:W0:Y:S04]  /*33e0*/  LDS.U16 R12, [R41+0x180] ;  /* 0x00018000290c7984 */ /* 0x000e280000000400 */
[----:B------:R-:W1:Y:S01]  /*33f0*/  LDS.U16 R40, [R41+0x200] ;  /* 0x0002000029287984 */ /* 0x000e620000000400 */
[----:B0-----:R-:W-:Y:S02]  /*3400*/  HADD2.F32 R12, -RZ, R12.H0_H0 ;  /* 0x2000000cff0c7230 */ /* 0x001fe40000004100 */
[----:B-1----:R-:W-:-:S03]  /*3410*/  HADD2.F32 R40, -RZ, R40.H0_H0 ;  /* 0x20000028ff287230 */ /* 0x002fc60000004100 */
        /* <DEDUP_REMOVED lines=28> */
.L_x_50:
[----:B------:R-:W-:-:S07]  /*35e0*/  MOV R16, R5 ;  /* 0x0000000500107202 */ /* 0x000fce0000000f00 */
.L_x_49:
[----:B------:R-:W-:Y:S05]  /*35f0*/  BSYNC.RECONVERGENT B0 ;  /* 0x0000000000007941 */ /* 0x000fea0003800200 */
.L_x_48:
[----:B------:R-:W-:Y:S04]  /*3600*/  BSSY.RECONVERGENT B0, `(.L_x_52) ;  /* 0x000004e000007945 */ /* 0x000fe80003800200 */
[----:B------:R-:W-:Y:S05]  /*3610*/  @!P1 BRA `(.L_x_53) ;  /* 0x0000000400309947 */ /* 0x000fea0003800000 */
[----:B------:R-:W-:Y:S01]  /*3620*/  ISETP.GE.U32.AND P4, PT, R21, 0x7, PT ;  /* 0x000000071500780c */ /* 0x000fe20003f86070 */
[----:B------:R-:W-:Y:S01]  /*3630*/  BSSY.RECONVERGENT B1, `(.L_x_54) ;  /* 0x0000021000017945 */ /* 0x000fe20003800200 */
[----:B------:R-:W-:-:S11]  /*3640*/  ISETP.NE.AND P5, PT, R25, RZ, PT ;  /* 0x000000ff1900720c */ /* 0x000fd60003fa5270 */
[----:B------:R-:W-:Y:S05]  /*3650*/  @!P4 BRA `(.L_x_55) ;  /* 0x000000000078c947 */ /* 0x000fea0003800000 */
[----:B------:R-:W-:-:S05]  /*3660*/  LEA R41, R16, UR11, 0x2 ;  /* 0x0000000b10297c11 */ /* 0x000fca000f8e10ff */
[----:B0123--:R-:W2:Y:S04]  /*3670*/  LDL.128 R8, [R41] ;  /* 0x0000000029087983 */ /* 0x00fea80000100c00 */
[----:B------:R0:W3:Y:S01]  /*3680*/  LDL.128 R12, [R41+0x10] ;  /* 0x00001000290c7983 */ /* 0x0000e20000100c00 */
[C---:B------:R-:W-:Y:S02]  /*3690*/  LEA R17, R16.reuse, R31, 0x5 ;  /* 0x0000001f10117211 */ /* 0x040fe400078e28ff */
[----:B------:R-:W-:Y:S02]  /*36a0*/  IADD3 R16, PT, PT, R16, 0x8, RZ ;  /* 0x0000000810107810 */ /* 0x000fe40007ffe0ff */
[----:B------:R-:W-:-:S05]  /*36b0*/  LEA R17, R17, R30, 0x1 ;  /* 0x0000001e11117211 */ /* 0x000fca00078e08ff */
[----:B------:R-:W1:Y:S04]  /*36c0*/  LDS.U16 R18, [R17] ;  /* 0x0000000011127984 */ /* 0x000e680000000400 */
[----:B------:R-:W-:Y:S01]  /*36d0*/  LDS.U16 R42, [R17+0x40] ;  /* 0x00004000112a7984 */ /* 0x000fe20000000400 */
[----:B-1----:R-:W-:-:S03]  /*36e0*/  HADD2.F32 R19, -RZ, R18.H0_H0 ;  /* 0x20000012ff137230 */ /* 0x002fc60000004100 */
[----:B------:R-:W1:Y:S02]  /*36f0*/  LDS.U16 R18, [R17+0x80] ;  /* 0x0000800011127984 */ /* 0x000e640000000400 */
[----:B-1----:R-:W-:Y:S02]  /*3700*/  HADD2.F32 R18, -RZ, R18.H0_H0 ;  /* 0x20000012ff127230 */ /* 0x002fe40000004100 */
[----:B--2---:R-:W-:Y:S01]  /*3710*/  FFMA R40, R19, R8, R40 ;  /* 0x0000000813287223 */ /* 0x004fe20000000028 */
[----:B------:R-:W-:Y:S01]  /*3720*/  HADD2.F32 R19, -RZ, R42.H0_H0 ;  /* 0x2000002aff137230 */ /* 0x000fe20000004100 */
[----:B------:R-:W0:Y:S04]  /*3730*/  LDS.U16 R8, [R17+0xc0] ;  /* 0x0000c00011087984 */ /* 0x000e280000000400 */
[----:B------:R-:W1:Y:S01]  /*3740*/  LDS.U16 R42, [R17+0x100] ;  /* 0x00010000112a7984 */ /* 0x000e620000000400 */
[----:B------:R-:W-:-:S03]  /*3750*/  FFMA R43, R19, R9, R40 ;  /* 0x00000009132b7223 */ /* 0x000fc60000000028 */
[----:B------:R-:W2:Y:S01]  /*3760*/  LDS.U16 R9, [R17+0x140] ;  /* 0x0001400011097984 */ /* 0x000ea20000000400 */
[----:B------:R-:W-:-:S03]  /*3770*/  FFMA R10, R18, R10, R43 ;  /* 0x0000000a120a7223 */ /* 0x000fc6000000002b */
        /* <DEDUP_REMOVED lines=12> */
.L_x_55:
[----:B------:R-:W-:Y:S05]  /*3840*/  BSYNC.RECONVERGENT B1 ;  /* 0x0000000000017941 */ /* 0x000fea0003800200 */
.L_x_54:
[----:B------:R-:W-:Y:S05]  /*3850*/  @!P5 BRA `(.L_x_53) ;  /* 0x0000000000a0d947 */ /* 0x000fea0003800000 */
[----:B------:R-:W-:Y:S01]  /*3860*/  ISETP.GE.U32.AND P4, PT, R24, 0x3, PT ;  /* 0x000000031800780c */ /* 0x000fe20003f86070 */
[----:B------:R-:W-:Y:S01]  /*3870*/  BSSY.RECONVERGENT B1, `(.L_x_56) ;  /* 0x0000014000017945 */ /* 0x000fe20003800200 */
[----:B------:R-:W-:-:S11]  /*3880*/  ISETP.NE.AND P5, PT, R23, RZ, PT ;  /* 0x000000ff1700720c */ /* 0x000fd60003fa5270 */
[----:B------:R-:W-:Y:S05]  /*3890*/  @!P4 BRA `(.L_x_57) ;  /* 0x000000000044c947 */ /* 0x000fea0003800000 */
[----:B0123--:R-:W-:-:S06]  /*38a0*/  LEA R8, R16, UR11, 0x2 ;  /* 0x0000000b10087c11 */ /* 0x00ffcc000f8e10ff */
[----:B------:R-:W2:Y:S01]  /*38b0*/  LDL.128 R8, [R8] ;  /* 0x0000000008087983 */ /* 0x000ea20000100c00 */
        /* <DEDUP_REMOVED lines=10> */
[----:B----4-:R-:W-:Y:S02]  /*3960*/  HADD2.F32 R19, -RZ, R19.H0_H0 ;  /* 0x20000013ff137230 */ /* 0x010fe40000004100 */
[----:B--2---:R-:W-:-:S04]  /*3970*/  FFMA R40, R15, R8, R40 ;  /* 0x000000080f287223 */ /* 0x004fc80000000028 */
[----:B------:R-:W-:-:S04]  /*3980*/  FFMA R9, R17, R9, R40 ;  /* 0x0000000911097223 */ /* 0x000fc80000000028 */
[----:B------:R-:W-:-:S04]  /*3990*/  FFMA R10, R18, R10, R9 ;  /* 0x0000000a120a7223 */ /* 0x000fc80000000009 */
[----:B------:R-:W-:-:S07]  /*39a0*/  FFMA R40, R19, R11, R10 ;  /* 0x0000000b13287223 */ /* 0x000fce000000000a */
.L_x_57:
[----:B------:R-:W-:Y:S05]  /*39b0*/  BSYNC.RECONVERGENT B1 ;  /* 0x0000000000017941 */ /* 0x000fea0003800200 */
.L_x_56:
[----:B------:R-:W-:Y:S05]  /*39c0*/  @!P5 BRA `(.L_x_53) ;  /* 0x000000000044d947 */ /* 0x000fea0003800000 */
[----:B------:R-:W-:-:S05]  /*39d0*/  LEA R12, R16, UR11, 0x2 ;  /* 0x0000000b100c7c11 */ /* 0x000fca000f8e10ff */
[----:B0123--:R-:W2:Y:S01]  /*39e0*/  LDL.64 R8, [R12] ;  /* 0x000000000c087983 */ /* 0x00fea20000100a00 */
        /* <DEDUP_REMOVED lines=15> */
.L_x_53:
[----:B------:R-:W-:Y:S05]  /*3ae0*/  BSYNC.RECONVERGENT B0 ;  /* 0x0000000000007941 */ /* 0x000fea0003800200 */
.L_x_52:
[----:B--23--:R-:W2:Y:S01]  /*3af0*/  SHFL.BFLY PT, R9, R40, 0x10, 0x1f ;  /* 0x0e001f0028097f89 */ /* 0x00cea200000e0000 */
[----:B------:R-:W-:Y:S01]  /*3b00*/  UIADD3 UR16, UPT, UPT, UR9, 0x1, URZ ;  /* 0x0000000109107890 */ /* 0x000fe2000fffe0ff */
[----:B------:R-:W-:Y:S05]  /*3b10*/  BSSY.RECONVERGENT B0, `(.L_x_58) ;  /* 0x000006f000007945 */ /* 0x000fea0003800200 */
[----:B------:R-:W-:Y:S01]  /*3b20*/  ISETP.LT.AND P4, PT, R7, UR16, PT ;  /* 0x0000001007007c0c */ /* 0x000fe2000bf81270 */
[----:B--2---:R-:W-:-:S05]  /*3b30*/  FADD R9, R9, R40 ;  /* 0x0000002809097221 */ /* 0x004fca0000000000 */
[----:B01----:R-:W0:Y:S02]  /*3b40*/  SHFL.BFLY PT, R8, R9, 0x8, 0x1f ;  /* 0x0d001f0009087f89 */ /* 0x003e2400000e0000 */
        /* <DEDUP_REMOVED lines=11> */
[--C-:B------:R-:W-:Y:S01]  /*3c00*/  FADD R39, R39, -R40.reuse ;  /* 0x8000002827277221 */ /* 0x100fe20000000000 */
        /* <DEDUP_REMOVED lines=15> */
.L_x_61:
        /* <DEDUP_REMOVED lines=79> */
.L_x_60:
[----:B0-----:R-:W-:-:S07]  /*41f0*/  MOV R8, R5 ;  /* 0x0000000500087202 */ /* 0x001fce0000000f00 */
.L_x_59:
[----:B------:R-:W-:Y:S05]  /*4200*/  BSYNC.RECONVERGENT B0 ;  /* 0x0000000000007941 */ /* 0x000fea0003800200 */
.L_x_58:
        /* <DEDUP_REMOVED lines=31> */
[----:B0-----:R-:W-:-:S05]  /*4400*/  HADD2.F32 R15, -RZ, R15.H0_H0 ;  /* 0x2000000fff0f7230 */ /* 0x001fca0000004100 */
[----:B------:R-:W-:Y:S02]  /*4410*/  FFMA R45, R39, R15, R42 ;  /* 0x0000000f272d7223 */ /* 0x000fe4000000002a */
[----:B------:R-:W0:Y:S04]  /*4420*/  LDS.U16 R15, [R11+0x140] ;  /* 0x000140000b0f7984 */ /* 0x000e280000000400 */
[----:B------:R-:W3:Y:S01]  /*4430*/  LDS.U16 R42, [R11+0x1c0] ;  /* 0x0001c0000b2a7984 */ /* 0x000ee20000000400 */
[----:B-1----:R-:W-:-:S03]  /*4440*/  HADD2.F32 R17, -RZ, R17.H0_H0 ;  /* 0x20000011ff117230 */ /* 0x002fc60000004100 */
[----:B------:R5:W-:Y:S02]  /*4450*/  STL [R9], R43 ;  /* 0x0000002b09007387 */ /* 0x000be40000100800 */
[C---:B-----5:R-:W-:Y:S01]  /*4460*/  FMUL R43, R41.reuse, R18 ;  /* 0x00000012292b7220 */ /* 0x060fe20000400000 */
[----:B--2---:R-:W-:Y:S02]  /*4470*/  HADD2.F32 R18, -RZ, R13.H0_H0 ;  /* 0x2000000dff127230 */ /* 0x004fe40000004100 */
[----:B------:R-:W-:Y:S01]  /*4480*/  FMUL R13, R41, R16 ;  /* 0x00000010290d7220 */ /* 0x000fe20000400000 */
[----:B------:R1:W-:Y:S02]  /*4490*/  STL [R9+0x4], R44 ;  /* 0x0000042c09007387 */ /* 0x0003e40000100800 */
[C---:B------:R-:W-:Y:S01]  /*44a0*/  FFMA R16, R39.reuse, R18, R43 ;  /* 0x0000001227107223 */ /* 0x040fe2000000002b */
[----:B------:R-:W-:Y:S01]  /*44b0*/  FFMA R18, R39, R17, R13 ;  /* 0x0000001127127223 */ /* 0x000fe2000000000d */
[C---:B------:R-:W-:Y:S01]  /*44c0*/  FMUL R13, R41.reuse, R10 ;  /* 0x0000000a290d7220 */ /* 0x040fe20000400000 */
[C---:B------:R-:W-:Y:S01]  /*44d0*/  FMUL R12, R41.reuse, R12 ;  /* 0x0000000c290c7220 */ /* 0x040fe20000400000 */
[----:B------:R-:W-:Y:S01]  /*44e0*/  FMUL R11, R41, R14 ;  /* 0x0000000e290b7220 */ /* 0x000fe20000400000 */
[----:B-1----:R-:W-:-:S02]  /*44f0*/  HADD2.F32 R44, -RZ, R19.H0_H0 ;  /* 0x20000013ff2c7230 */ /* 0x002fc40000004100 */
[----:B0-----:R-:W-:Y:S02]  /*4500*/  HADD2.F32 R10, -RZ, R15.H0_H0 ;  /* 0x2000000fff0a7230 */ /* 0x001fe40000004100 */
[----:B---3--:R-:W-:-:S03]  /*4510*/  HADD2.F32 R42, -RZ, R42.H0_H0 ;  /* 0x2000002aff2a7230 */ /* 0x008fc60000004100 */
[C---:B------:R-:W-:Y:S01]  /*4520*/  FFMA R10, R39.reuse, R10, R12 ;  /* 0x0000000a270a7223 */ /* 0x040fe2000000000c */
[C---:B------:R-:W-:Y:S01]  /*4530*/  FFMA R44, R39.reuse, R44, R13 ;  /* 0x0000002c272c7223 */ /* 0x040fe2000000000d */
[----:B------:R-:W-:Y:S01]  /*4540*/  FFMA R42, R39, R42, R11 ;  /* 0x0000002a272a7223 */ /* 0x000fe2000000000b */
[----:B------:R0:W-:Y:S04]  /*4550*/  STL [R9+0x8], R45 ;  /* 0x0000082d09007387 */ /* 0x0001e80000100800 */
[----:B------:R0:W-:Y:S04]  /*4560*/  STL [R9+0xc], R16 ;  /* 0x00000c1009007387 */ /* 0x0001e80000100800 */
[----:B------:R0:W-:Y:S04]  /*4570*/  STL [R9+0x10], R18 ;  /* 0x0000101209007387 */ /* 0x0001e80000100800 */
[----:B------:R0:W-:Y:S04]  /*4580*/  STL [R9+0x14], R10 ;  /* 0x0000140a09007387 */ /* 0x0001e80000100800 */
[----:B------:R0:W-:Y:S04]  /*4590*/  STL [R9+0x18], R44 ;  /* 0x0000182c09007387 */ /* 0x0001e80000100800 */
[----:B------:R0:W-:Y:S02]  /*45a0*/  STL [R9+0x1c], R42 ;  /* 0x00001c2a09007387 */ /* 0x0001e40000100800 */
.L_x_65:
[----:B------:R-:W-:Y:S05]  /*45b0*/  BSYNC.RECONVERGENT B1 ;  /* 0x0000000000017941 */ /* 0x000fea0003800200 */
.L_x_64:
        /* <DEDUP_REMOVED lines=33> */
.L_x_67:
[----:B------:R-:W-:Y:S05]  /*47d0*/  BSYNC.RECONVERGENT B1 ;  /* 0x0000000000017941 */ /* 0x000fea0003800200 */
.L_x_66:
        /* <DEDUP_REMOVED lines=26> */
.L_x_63:
[----:B------:R-:W-:Y:S05]  /*4980*/  BSYNC.RECONVERGENT B0 ;  /* 0x0000000000007941 */ /* 0x000fea0003800200 */
.L_x_62:
[----:B------:R-:W-:Y:S01]  /*4990*/  IADD3 R39, PT, PT, R3, R31, RZ ;  /* 0x0000001f03277210 */ /* 0x000fe20007ffe0ff */
[----:B------:R-:W-:Y:S01]  /*49a0*/  BSSY.RECONVERGENT B0, `(.L_x_68) ;  /* 0x0000043000007945 */ /* 0x000fe20003800200 */
[----:B------:R-:W-:Y:S01]  /*49b0*/  HFMA2 R31, -RZ, RZ, 0, 0 ;  /* 0x00000000ff1f7431 */ /* 0x000fe200000001ff */
[----:B01----:R-:W-:Y:S02]  /*49c0*/  MOV R16, RZ ;  /* 0x000000ff00107202 */ /* 0x003fe40000000f00 */
[----:B------:R-:W-:Y:S05]  /*49d0*/  @!P2 BRA `(.L_x_69) ;  /* 0x0000000000fca947 */ /* 0x000fea0003800000 */
[----:B------:R-:W-:Y:S01]  /*49e0*/  BSSY.RECONVERGENT B1, `(.L_x_70) ;  /* 0x000003d000017945 */ /* 0x000fe20003800200 */
[----:B------:R-:W-:Y:S02]  /*49f0*/  MOV R31, RZ ;  /* 0x000000ff001f7202 */ /* 0x000fe40000000f00 */
[----:B------:R-:W-:-:S07]  /*4a00*/  MOV R42, RZ ;  /* 0x000000ff002a7202 */ /* 0x000fce0000000f00 */
.L_x_71:
[----:B------:R-:W-:-:S05]  /*4a10*/  LEA R43, R42, UR11, 0x2 ;  /* 0x0000000b2a2b7c11 */ /* 0x000fca000f8e10ff */
[----:B------:R-:W5:Y:S04]  /*4a20*/  LDL.128 R16, [R43] ;  /* 0x000000002b107983 */ /* 0x000f680000100c00 */
[----:B------:R-:W5:Y:S01]  /*4a30*/  LDL.128 R12, [R43+0x10] ;  /* 0x000010002b0c7983 */ /* 0x000f620000100c00 */
[----:B------:R-:W-:-:S04]  /*4a40*/  LEA R41, R42, R39, 0x5 ;  /* 0x000000272a297211 */ /* 0x000fc800078e28ff */
[----:B------:R-:W-:-:S05]  /*4a50*/  LEA R41, R41, R30, 0x1 ;  /* 0x0000001e29297211 */ /* 0x000fca00078e08ff */
[----:B--234-:R-:W0:Y:S04]  /*4a60*/  LDS.U16 R9, [R41] ;  /* 0x0000000029097984 */ /* 0x01ce280000000400 */
[----:B------:R-:W1:Y:S04]  /*4a70*/  LDS.U16 R11, [R41+0x40] ;  /* 0x00004000290b7984 */ /* 0x000e680000000400 */
[----:B------:R-:W2:Y:S04]  /*4a80*/  LDS.U16 R8, [R41+0x80] ;  /* 0x0000800029087984 */ /* 0x000ea80000000400 */
[----:B------:R-:W3:Y:S01]  /*4a90*/  LDS.U16 R44, [R41+0x100] ;  /* 0x00010000292c7984 */ /* 0x000ee20000000400 */
[----:B0-----:R-:W-:-:S02]  /*4aa0*/  HADD2.F32 R10, -RZ, R9.H0_H0 ;  /* 0x20000009ff0a7230 */ /* 0x001fc40000004100 */
[----:B-1----:R-:W-:Y:S02]  /*4ab0*/  HADD2.F32 R11, -RZ, R11.H0_H0 ;  /* 0x2000000bff0b7230 */ /* 0x002fe40000004100 */
[----:B--2---:R-:W-:Y:S02]  /*4ac0*/  HADD2.F32 R8, -RZ, R8.H0_H0 ;  /* 0x20000008ff087230 */ /* 0x004fe40000004100 */
[----:B---3--:R-:W-:Y:S02]  /*4ad0*/  HADD2.F32 R44, -RZ, R44.H0_H0 ;  /* 0x2000002cff2c7230 */ /* 0x008fe40000004100 */
[----:B-----5:R-:W-:Y:S02]  /*4ae0*/  FFMA R10, R10, R16, R31 ;  /* 0x000000100a0a7223 */ /* 0x020fe4000000001f */
        /* <DEDUP_REMOVED lines=8> */
[----:B------:R-:W-:Y:S02]  /*4b70*/  FFMA R12, R44, R12, R31 ;  /* 0x0000000c2c0c7223 */ /* 0x000fe4000000001f */
        /* <DEDUP_REMOVED lines=36> */
.L_x_70:
[----:B------:R-:W-:-:S07]  /*4dc0*/  MOV R16, R5 ;  /* 0x0000000500107202 */ /* 0x000fce0000000f00 */
.L_x_69:
[----:B------:R-:W-:Y:S05]  /*4dd0*/  BSYNC.RECONVERGENT B0 ;  /* 0x0000000000007941 */ /* 0x000fea0003800200 */
.L_x_68:
[----:B------:R-:W-:Y:S04]  /*4de0*/  BSSY.RECONVERGENT B0, `(.L_x_72) ;  /* 0x000004e000007945 */ /* 0x000fe80003800200 */
[----:B------:R-:W-:Y:S05]  /*4df0*/  @!P1 BRA `(.L_x_73) ;  /* 0x0000000400309947 */ /* 0x000fea0003800000 */
[----:B------:R-:W-:Y:S01]  /*4e00*/  ISETP.GE.U32.AND P4, PT, R21, 0x7, PT ;  /* 0x000000071500780c */ /* 0x000fe20003f86070 */
[----:B------:R-:W-:Y:S01]  /*4e10*/  BSSY.RECONVERGENT B1, `(.L_x_74) ;  /* 0x0000021000017945 */ /* 0x000fe20003800200 */
[----:B------:R-:W-:-:S11]  /*4e20*/  ISETP.NE.AND P5, PT, R25, RZ, PT ;  /* 0x000000ff1900720c */ /* 0x000fd60003fa5270 */
[----:B------:R-:W-:Y:S05]  /*4e30*/  @!P4 BRA `(.L_x_75) ;  /* 0x000000000078c947 */ /* 0x000fea0003800000 */
[----:B------:R-:W-:-:S05]  /*4e40*/  LEA R19, R16, UR11, 0x2 ;  /* 0x0000000b10137c11 */ /* 0x000fca000f8e10ff */
[----:B--234-:R-:W2:Y:S04]  /*4e50*/  LDL.128 R8, [R19] ;  /* 0x0000000013087983 */ /* 0x01cea80000100c00 */
[----:B------:R0:W3:Y:S01]  /*4e60*/  LDL.128 R12, [R19+0x10] ;  /* 0x00001000130c7983 */ /* 0x0000e20000100c00 */
[C---:B------:R-:W-:Y:S02]  /*4e70*/  LEA R17, R16.reuse, R39, 0x5 ;  /* 0x0000002710117211 */ /* 0x040fe400078e28ff */
[----:B------:R-:W-:Y:S02]  /*4e80*/  IADD3 R16, PT, PT, R16, 0x8, RZ ;  /* 0x0000000810107810 */ /* 0x000fe40007ffe0ff */
[----:B------:R-:W-:-:S05]  /*4e90*/  LEA R17, R17, R30, 0x1 ;  /* 0x0000001e11117211 */ /* 0x000fca00078e08ff */
[----:B------:R-:W1:Y:S04]  /*4ea0*/  LDS.U16 R18, [R17] ;  /* 0x0000000011127984 */ /* 0x000e680000000400 */
[----:B------:R-:W4:Y:S04]  /*4eb0*/  LDS.U16 R41, [R17+0x40] ;  /* 0x0000400011297984 */ /* 0x000f280000000400 */
[----:B0-----:R-:W-:Y:S01]  /*4ec0*/  LDS.U16 R19, [R17+0x180] ;  /* 0x0001800011137984 */ /* 0x001fe20000000400 */
[----:B-1----:R-:W-:-:S03]  /*4ed0*/  HADD2.F32 R42, -RZ, R18.H0_H0 ;  /* 0x20000012ff2a7230 */ /* 0x002fc60000004100 */
[----:B------:R-:W0:Y:S01]  /*4ee0*/  LDS.U16 R18, [R17+0x80] ;  /* 0x0000800011127984 */ /* 0x000e220000000400 */
[----:B----4-:R-:W-:Y:S02]  /*4ef0*/  HADD2.F32 R41, -RZ, R41.H0_H0 ;  /* 0x20000029ff297230 */ /* 0x010fe40000004100 */
[----:B0-----:R-:W-:Y:S02]  /*4f00*/  HADD2.F32 R18, -RZ, R18.H0_H0 ;  /* 0x20000012ff127230 */ /* 0x001fe40000004100 */
[----:B--2---:R-:W-:Y:S02]  /*4f10*/  FFMA R42, R42, R8, R31 ;  /* 0x000000082a2a7223 */ /* 0x004fe4000000001f */
[----:B------:R-:W0:Y:S02]  /*4f20*/  LDS.U16 R8, [R17+0xc0] ;  /* 0x0000c00011087984 */ /* 0x000e240000000400 */
[----:B------:R-:W-:Y:S02]  /*4f30*/  FFMA R41, R41, R9, R42 ;  /* 0x0000000929297223 */ /* 0x000fe4000000002a */
[----:B------:R-:W1:Y:S02]  /*4f40*/  LDS.U16 R42, [R17+0x100] ;  /* 0x00010000112a7984 */ /* 0x000e640000000400 */
[----:B------:R-:W-:-:S02]  /*4f50*/  FFMA R10, R18, R10, R41 ;  /* 0x0000000a120a7223 */ /* 0x000fc40000000029 */
[----:B------:R-:W2:Y:S04]  /*4f60*/  LDS.U16 R9, [R17+0x140] ;  /* 0x0001400011097984 */ /* 0x000ea80000000400 */
[----:B------:R-:W4:Y:S01]  /*4f70*/  LDS.U16 R31, [R17+0x1c0] ;  /* 0x0001c000111f7984 */ /* 0x000f220000000400 */
[----:B0-----:R-:W-:Y:S02]  /*4f80*/  HADD2.F32 R41, -RZ, R8.H0_H0 ;  /* 0x20000008ff297230 */ /* 0x001fe40000004100 */
[----:B------:R-:W-:Y:S02]  /*4f90*/  HADD2.F32 R8, -RZ, R19.H0_H0 ;  /* 0x20000013ff087230 */ /* 0x000fe40000004100 */
[----:B-1----:R-:W-:Y:S02]  /*4fa0*/  HADD2.F32 R42, -RZ, R42.H0_H0 ;  /* 0x2000002aff2a7230 */ /* 0x002fe40000004100 */
[----:B------:R-:W-:Y:S01]  /*4fb0*/  FFMA R11, R41, R11, R10 ;  /* 0x0000000b290b7223 */ /* 0x000fe2000000000a */
[----:B--2---:R-:W-:-:S03]  /*4fc0*/  HADD2.F32 R9, -RZ, R9.H0_H0 ;  /* 0x20000009ff097230 */ /* 0x004fc60000004100 */
[----:B---3--:R-:W-:Y:S01]  /*4fd0*/  FFMA R12, R42, R12, R11 ;  /* 0x0000000c2a0c7223 */ /* 0x008fe2000000000b */
[----:B----4-:R-:W-:-:S03]  /*4fe0*/  HADD2.F32 R31, -RZ, R31.H0_H0 ;  /* 0x2000001fff1f7230 */ /* 0x010fc60000004100 */
[----:B------:R-:W-:-:S04]  /*4ff0*/  FFMA R9, R9, R13, R12 ;  /* 0x0000000d09097223 */ /* 0x000fc8000000000c */
[----:B------:R-:W-:-:S04]  /*5000*/  FFMA R8, R8, R14, R9 ;  /* 0x0000000e08087223 */ /* 0x000fc80000000009 */
[----:B------:R-:W-:-:S07]  /*5010*/  FFMA R31, R31, R15, R8 ;  /* 0x0000000f1f1f7223 */ /* 0x000fce0000000008 */
.L_x_75:
[----:B------:R-:W-:Y:S05]  /*5020*/  BSYNC.RECONVERGENT B1 ;  /* 0x0000000000017941 */ /* 0x000fea0003800200 */
.L_x_74:
[----:B------:R-:W-:Y:S05]  /*5030*/  @!P5 BRA `(.L_x_73) ;  /* 0x0000000000a0d947 */ /* 0x000fea0003800000 */
[----:B------:R-:W-:Y:S01]  /*5040*/  ISETP.GE.U32.AND P4, PT, R24, 0x3, PT ;  /* 0x000000031800780c */ /* 0x000fe20003f86070 */
[----:B------:R-:W-:Y:S01]  /*5050*/  BSSY.RECONVERGENT B1, `(.L_x_76) ;  /* 0x0000014000017945 */ /* 0x000fe20003800200 */
[----:B------:R-:W-:-:S11]  /*5060*/  ISETP.NE.AND P5, PT, R23, RZ, PT ;  /* 0x000000ff1700720c */ /* 0x000fd60003fa5270 */
[----:B------:R-:W-:Y:S05]  /*5070*/  @!P4 BRA `(.L_x_77) ;  /* 0x000000000044c947 */ /* 0x000fea0003800000 */
[----:B--234-:R-:W-:-:S06]  /*5080*/  LEA R8, R16, UR11, 0x2 ;  /* 0x0000000b10087c11 */ /* 0x01cfcc000f8e10ff */
        /* <DEDUP_REMOVED lines=16> */
.L_x_77:
[----:B------:R-:W-:Y:S05]  /*5190*/  BSYNC.RECONVERGENT B1 ;  /* 0x0000000000017941 */ /* 0x000fea0003800200 */
.L_x_76:
[----:B------:R-:W-:Y:S05]  /*51a0*/  @!P5 BRA `(.L_x_73) ;  /* 0x000000000044d947 */ /* 0x000fea0003800000 */
[----:B------:R-:W-:-:S05]  /*51b0*/  LEA R12, R16, UR11, 0x2 ;  /* 0x0000000b100c7c11 */ /* 0x000fca000f8e10ff */
[----:B--234-:R-:W2:Y:S01]  /*51c0*/  LDL.64 R8, [R12] ;  /* 0x000000000c087983 */ /* 0x01cea20000100a00 */
        /* <DEDUP_REMOVED lines=15> */
.L_x_73:
[----:B------:R-:W-:Y:S05]  /*52c0*/  BSYNC.RECONVERGENT B0 ;  /* 0x0000000000007941 */ /* 0x000fea0003800200 */
.L_x_72:
[----:B--234-:R-:W0:Y:S01]  /*52d0*/  SHFL.BFLY PT, R8, R31, 0x10, 0x1f ;  /* 0x0e001f001f087f89 */ /* 0x01ce2200000e0000 */
[----:B------:R-:W-:Y:S01]  /*52e0*/  UIADD3 UR16, UPT, UPT, UR9, 0x2, URZ ;  /* 0x0000000209107890 */ /* 0x000fe2000fffe0ff */
[----:B------:R-:W-:Y:S05]  /*52f0*/  BSSY.RECONVERGENT B0, `(.L_x_78) ;  /* 0x000006f000007945 */ /* 0x000fea0003800200 */
[----:B------:R-:W-:Y:S01]  /*5300*/  ISETP.LT.AND P4, PT, R7, UR16, PT ;  /* 0x0000001007007c0c */ /* 0x000fe2000bf81270 */
[----:B0-----:R-:W-:-:S05]  /*5310*/  FADD R8, R8, R31 ;  /* 0x0000001f08087221 */ /* 0x001fca0000000000 */
[----:B------:R-:W0:Y:S02]  /*5320*/  SHFL.BFLY PT, R9, R8, 0x8, 0x1f ;  /* 0x0d001f0008097f89 */ /* 0x000e2400000e0000 */
[----:B0-----:R-:W-:Y:S01]  /*5330*/  FADD R9, R8, R9 ;  /* 0x0000000908097221 */ /* 0x001fe20000000000 */
[----:B------:R-:W-:-:S04]  /*5340*/  HFMA2 R8, -RZ, RZ, 0, 0 ;  /* 0x00000000ff087431 */ /* 0x000fc800000001ff */
[----:B------:R-:W0:Y:S02]  /*5350*/  SHFL.BFLY PT, R10, R9, 0x4, 0x1f ;  /* 0x0c801f00090a7f89 */ /* 0x000e2400000e0000 */
[----:B0-----:R-:W-:-:S05]  /*5360*/  FADD R10, R9, R10 ;  /* 0x0000000a090a7221 */ /* 0x001fca0000000000 */
        /* <DEDUP_REMOVED lines=23> */
.L_x_81:
[----:B0-----:R-:W-:-:S05]  /*54e0*/  LEA R42, R43, UR8, 0x2 ;  /* 0x000000082b2a7c11 */ /* 0x001fca000f8e10ff */
[----:B------:R-:W2:Y:S04]  /*54f0*/  LDL.128 R8, [R42] ;  /* 0x000000002a087983 */ /* 0x000ea80000100c00 */
[----:B------:R-:W3:Y:S01]  /*5500*/  LDL.128 R16, [R42+0x10] ;  /* 0x000010002a107983 */ /* 0x000ee20000100c00 */
[----:B------:R-:W-:-:S04]  /*5510*/  LEA R44, R43, R39, 0x5 ;  /* 0x000000272b2c7211 */ /* 0x000fc800078e28ff */
[----:B------:R-:W-:-:S05]  /*5520*/  LEA R44, R44, R29, 0x1 ;  /* 0x0000001d2c2c7211 */ /* 0x000fca00078e08ff */
[----:B------:R-:W0:Y:S04]  /*5530*/  LDS.U16 R12, [R44] ;  /* 0x000000002c0c7984 */ /* 0x000e280000000400 */
[----:B------:R-:W1:Y:S01]  /*5540*/  LDS.U16 R14, [R44+0x40] ;  /* 0x000040002c0e7984 */ /* 0x000e620000000400 */
[----:B0-----:R-:W-:Y:S02]  /*5550*/  HADD2.F32 R13, -RZ, R12.H0_H0 ;  /* 0x2000000cff0d7230 */ /* 0x001fe40000004100 */
[----:B-1----:R-:W-:Y:S02]  /*5560*/  HADD2.F32 R45, -RZ, R14.H0_H0 ;  /* 0x2000000eff2d7230 */ /* 0x002fe40000004100 */
[----:B------:R-:W0:Y:S01]  /*5570*/  LDS.U16 R14, [R44+0xc0] ;  /* 0x0000c0002c0e7984 */ /* 0x000e220000000400 */
[C---:B--2---:R-:W-:Y:S01]  /*5580*/  FMUL R12, R41.reuse, R9 ;  /* 0x00000009290c7220 */ /* 0x044fe20000400000 */
[----:B------:R-:W-:-:S03]  /*5590*/  FMUL R15, R41, R8 ;  /* 0x00000008290f7220 */ /* 0x000fc60000400000 */
[C---:B------:R-:W-:Y:S01]  /*55a0*/  FFMA R9, R40.reuse, R45, R12 ;  /* 0x0000002d28097223 */ /* 0x040fe2000000000c */
[----:B------:R-:W-:Y:S01]  /*55b0*/  FFMA R8, R40, R13, R15 ;  /* 0x0000000d28087223 */ /* 0x000fe2000000000f */
[----:B------:R-:W1:Y:S01]  /*55c0*/  LDS.U16 R12, [R44+0x80] ;  /* 0x000080002c0c7984 */ /* 0x000e620000000400 */
[----:B0-----:R-:W-:Y:S02]  /*55d0*/  HADD2.F32 R45, -RZ, R14.H0_H0 ;  /* 0x2000000eff2d7230 */ /* 0x001fe40000004100 */
[C---:B------:R-:W-:Y:S01]  /*55e0*/  FMUL R15, R41.reuse, R10 ;  /* 0x0000000a290f7220 */ /* 0x040fe20000400000 */
[----:B-1----:R-:W-:Y:S02]  /*55f0*/  HADD2.F32 R13, -RZ, R12.H0_H0 ;  /* 0x2000000cff0d7230 */ /* 0x002fe40000004100 */
[----:B------:R-:W-:-:S03]  /*5600*/  FMUL R12, R41, R11 ;  /* 0x0000000b290c7220 */ /* 0x000fc60000400000 */
[C---:B------:R-:W-:Y:S01]  /*5610*/  FFMA R10, R40.reuse, R13, R15 ;  /* 0x0000000d280a7223 */ /* 0x040fe2000000000f */
[----:B------:R-:W-:Y:S02]  /*5620*/  FFMA R11, R40, R45, R12 ;  /* 0x0000002d280b7223 */ /* 0x000fe4000000000c */
[----:B------:R-:W0:Y:S04]  /*5630*/  LDS.U16 R12, [R44+0x100] ;  /* 0x000100002c0c7984 */ /* 0x000e280000000400 */
[----:B------:R1:W-:Y:S01]  /*5640*/  STL.128 [R42], R8 ;  /* 0x000000082a007387 */ /* 0x0003e20000100c00 */
[----:B---3--:R-:W-:-:S03]  /*5650*/  FMUL R15, R41, R16 ;  /* 0x00000010290f7220 */ /* 0x008fc60000400000 */
[----:B------:R-:W2:Y:S04]  /*5660*/  LDS.U16 R45, [R44+0x140] ;  /* 0x000140002c2d7984 */ /* 0x000ea80000000400 */
[----:B-1----:R-:W3:Y:S01]  /*5670*/  LDL.128 R8, [R42+0x20] ;  /* 0x000020002a087983 */ /* 0x002ee20000100c00 */
[----:B0-----:R-:W-:-:S05]  /*5680*/  HADD2.F32 R13, -RZ, R12.H0_H0 ;  /* 0x2000000cff0d7230 */ /* 0x001fca0000004100 */
[C---:B------:R-:W-:Y:S02]  /*5690*/  FFMA R16, R40.reuse, R13, R15 ;  /* 0x0000000d28107223 */ /* 0x040fe4000000000f */
[----:B------:R-:W4:Y:S01]  /*56a0*/  LDL.128 R12, [R42+0x30] ;  /* 0x000030002a0c7983 */ /* 0x000f220000100c00 */
[----:B--2---:R-:W-:Y:S02]  /*56b0*/  HADD2.F32 R45, -RZ, R45.H0_H0 ;  /* 0x2000002dff2d7230 */ /* 0x004fe40000004100 */
        /* <DEDUP_REMOVED lines=12> */
[----:B------:R-:W0:Y:S04]  /*5780*/  LDS.U16 R45, [R44+0x200] ;  /* 0x000200002c2d7984 */ /* 0x000e280000000400 */
[----:B------:R-:W-:Y:S04]  /*5790*/  STL.128 [R42+0x10], R16 ;  /* 0x000010102a007387 */ /* 0x000fe80000100c00 */
[----:B------:R-:W1:Y:S04]  /*57a0*/  LDS.U16 R16, [R44+0x240] ;  /* 0x000240002c107984 */ /* 0x000e680000000400 */
[----:B------:R-:W2:Y:S01]  /*57b0*/  LDS.U16 R18, [R44+0x340] ;  /* 0x000340002c127984 */ /* 0x000ea20000000400 */
[----:B0-----:R-:W-:-:S02]  /*57c0*/  HADD2.F32 R45, -RZ, R45.H0_H0 ;  /* 0x2000002dff2d7230 */ /* 0x001fc40000004100 */
[----:B-1----:R-:W-:Y:S02]  /*57d0*/  HADD2.F32 R17, -RZ, R16.H0_H0 ;  /* 0x20000010ff117230 */ /* 0x002fe40000004100 */
[----:B------:R-:W0:Y:S01]  /*57e0*/  LDS.U16 R16, [R44+0x2c0] ;  /* 0x0002c0002c107984 */ /* 0x000e220000000400 */
[----:B--2---:R-:W-:Y:S02]  /*57f0*/  HADD2.F32 R18, -RZ, R18.H0_H0 ;  /* 0x20000012ff127230 */ /* 0x004fe40000004100 */
[----:B0-----:R-:W-:Y:S02]  /*5800*/  HADD2.F32 R19, -RZ, R16.H0_H0 ;  /* 0x20000010ff137230 */ /* 0x001fe40000004100 */
[C---:B---3--:R-:W-:Y:S01]  /*5810*/  FMUL R8, R41.reuse, R8 ;  /* 0x0000000829087220 */ /* 0x048fe20000400000 */
[C---:B------:R-:W-:Y:S01]  /*5820*/  FMUL R9, R41.reuse, R9 ;  /* 0x0000000929097220 */ /* 0x040fe20000400000 */
[C---:B------:R-:W-:Y:S02]  /*5830*/  FMUL R16, R41.reuse, R11 ;  /* 0x0000000b29107220 */ /* 0x040fe40000400000 */
[C---:B------:R-:W-:Y:S01]  /*5840*/  FFMA R8, R40.reuse, R45, R8 ;  /* 0x0000002d28087223 */ /* 0x040fe20000000008 */
[C---:B------:R-:W-:Y:S01]  /*5850*/  FFMA R9, R40.reuse, R17, R9 ;  /* 0x0000001128097223 */ /* 0x040fe20000000009 */
[----:B------:R-:W0:Y:S01]  /*5860*/  LDS.U16 R45, [R44+0x280] ;  /* 0x000280002c2d7984 */ /* 0x000e220000000400 */
[----:B------:R-:W-:Y:S01]  /*5870*/  FMUL R17, R41, R10 ;  /* 0x0000000a29117220 */ /* 0x000fe20000400000 */
[----:B------:R-:W-:-:S02]  /*5880*/  FFMA R11, R40, R19, R16 ;  /* 0x00000013280b7223 */ /* 0x000fc40000000010 */
[----:B------:R-:W1:Y:S01]  /*5890*/  LDS.U16 R16, [R44+0x300] ;  /* 0x000300002c107984 */ /* 0x000e620000000400 */
[C---:B----4-:R-:W-:Y:S01]  /*58a0*/  FMUL R19, R41.reuse, R12 ;  /* 0x0000000c29137220 */ /* 0x050fe20000400000 */
[----:B------:R-:W-:Y:S01]  /*58b0*/  FMUL R13, R41, R13 ;  /* 0x0000000d290d7220 */ /* 0x000fe20000400000 */
[----:B0-----:R-:W-:Y:S02]  /*58c0*/  HADD2.F32 R45, -RZ, R45.H0_H0 ;  /* 0x2000002dff2d7230 */ /* 0x001fe40000004100 */
[----:B-1----:R-:W-:-:S03]  /*58d0*/  HADD2.F32 R16, -RZ, R16.H0_H0 ;  /* 0x20000010ff107230 */ /* 0x002fc60000004100 */
[----:B------:R-:W-:Y:S01]  /*58e0*/  FFMA R10, R40, R45, R17 ;  /* 0x0000002d280a7223 */ /* 0x000fe20000000011 */
[C---:B------:R-:W-:Y:S01]  /*58f0*/  FMUL R17, R41.reuse, R14 ;  /* 0x0000000e29117220 */ /* 0x040fe20000400000 */
[----:B------:R-:W0:Y:S01]  /*5900*/  LDS.U16 R45, [R44+0x380] ;  /* 0x000380002c2d7984 */ /* 0x000e220000000400 */
[----:B------:R-:W-:-:S03]  /*5910*/  FMUL R14, R41, R15 ;  /* 0x0000000f290e7220 */ /* 0x000fc60000400000 */
[----:B------:R1:W-:Y:S04]  /*5920*/  STL.128 [R42+0x20], R8 ;  /* 0x000020082a007387 */ /* 0x0003e80000100c00 */
[----:B------:R-:W2:Y:S01]  /*5930*/  LDS.U16 R8, [R44+0x3c0] ;  /* 0x0003c0002c087984 */ /* 0x000ea20000000400 */
[----:B-1----:R-:W-:Y:S01]  /*5940*/  FFMA R9, R40, R18, R13 ;  /* 0x0000001228097223 */ /* 0x002fe2000000000d */
[----:B0-----:R-:W-:-:S05]  /*5950*/  HADD2.F32 R12, -RZ, R45.H0_H0 ;  /* 0x2000002dff0c7230 */ /* 0x001fca0000004100 */
[C---:B------:R-:W-:Y:S01]  /*5960*/  FFMA R10, R40.reuse, R12, R17 ;  /* 0x0000000c280a7223 */ /* 0x040fe20000000011 */
[----:B--2---:R-:W-:Y:S02]  /*5970*/  HADD2.F32 R11, -RZ, R8.H0_H0 ;  /* 0x20000008ff0b7230 */ /* 0x004fe40000004100 */
[----:B------:R-:W-:-:S03]  /*5980*/  FFMA R8, R40, R16, R19 ;  /* 0x0000001028087223 */ /* 0x000fc60000000013 */
[----:B------:R-:W-:-:S05]  /*5990*/  FFMA R11, R40, R11, R14 ;  /* 0x0000000b280b7223 */ /* 0x000fca000000000e */
[----:B------:R0:W-:Y:S01]  /*59a0*/  STL.128 [R42+0x30], R8 ;  /* 0x000030082a007387 */ /* 0x0001e20000100c00 */
[----:B------:R-:W-:Y:S05]  /*59b0*/  @P4 BRA `(.L_x_81) ;  /* 0xfffffff800c84947 */ /* 0x000fea000383ffff */
[----:B------:R-:W-:Y:S05]  /*59c0*/  BSYNC.RECONVERGENT B1 ;  /* 0x0000000000017941 */ /* 0x000fea0003800200 */
.L_x_80:
[----:B0-----:R-:W-:-:S07]  /*59d0*/  MOV R8, R5 ;  /* 0x0000000500087202 */ /* 0x001fce0000000f00 */
.L_x_79:
[----:B------:R-:W-:Y:S05]  /*59e0*/  BSYNC.RECONVERGENT B0 ;  /* 0x0000000000007941 */ /* 0x000fea0003800200 */
.L_x_78:
        /* <DEDUP_REMOVED lines=15> */
[----:B------:R-:W-:-:S02]  /*5ae0*/  LEA R11, R8, R39, 0x5 ;  /* 0x00000027080b7211 */ /* 0x000fc400078e28ff */
[----:B------:R-:W-:Y:S02]  /*5af0*/  IADD3 R8, PT, PT, R8, 0x8, RZ ;  /* 0x0000000808087810 */ /* 0x000fe40007ffe0ff */
[----:B------:R-:W-:-:S05]  /*5b00*/  LEA R11, R11, R29, 0x1 ;  /* 0x0000001d0b0b7211 */ /* 0x000fca00078e08ff */
[----:B------:R-:W0:Y:S04]  /*5b10*/  LDS.U16 R15, [R11] ;  /* 0x000000000b0f7984 */ /* 0x000e280000000400 */
[----:B------:R-:W1:Y:S01]  /*5b20*/  LDS.U16 R13, [R11+0x40] ;  /* 0x000040000b0d7984 */ /* 0x000e620000000400 */
[----:B0-----:R-:W-:Y:S02]  /*5b30*/  HADD2.F32 R15, -RZ, R15.H0_H0 ;  /* 0x2000000fff0f7230 */ /* 0x001fe40000004100 */
[----:B-1----:R-:W-:Y:S02]  /*5b40*/  HADD2.F32 R13, -RZ, R13.H0_H0 ;  /* 0x2000000dff0d7230 */ /* 0x002fe40000004100 */
[----:B--2---:R-:W-:-:S04]  /*5b50*/  FMUL R17, R41, R17 ;  /* 0x0000001129117220 */ /* 0x004fc80000400000 */
[C---:B------:R-:W-:Y:S01]  /*5b60*/  FFMA R43, R40.reuse, R15, R17 ;  /* 0x0000000f282b7223 */ /* 0x040fe20000000011 */
[C---:B---3--:R-:W-:Y:S01]  /*5b70*/  FMUL R17, R41.reuse, R44 ;  /* 0x0000002c29117220 */ /* 0x048fe20000400000 */
[----:B------:R-:W0:Y:S01]  /*5b80*/  LDS.U16 R15, [R11+0x80] ;  /* 0x000080000b0f7984 */ /* 0x000e220000000400 */
[C---:B----4-:R-:W-:Y:S02]  /*5b90*/  FMUL R19, R41.reuse, R42 ;  /* 0x0000002a29137220 */ /* 0x050fe40000400000 */
[----:B------:R-:W-:Y:S01]  /*5ba0*/  FFMA R44, R40, R13, R17 ;  /* 0x0000000d282c7223 */ /* 0x000fe20000000011 */
[----:B------:R-:W-:Y:S04]  /*5bb0*/  LDS.U16 R42, [R11+0x1c0] ;  /* 0x0001c0000b2a7984 */ /* 0x000fe80000000400 */
[----:B------:R-:W1:Y:S04]  /*5bc0*/  LDS.U16 R13, [R11+0xc0] ;  /* 0x0000c0000b0d7984 */ /* 0x000e680000000400 */
[----:B------:R-:W2:Y:S04]  /*5bd0*/  LDS.U16 R17, [R11+0x100] ;  /* 0x000100000b117984 */ /* 0x000ea80000000400 */
[----:B------:R3:W-:Y:S04]  /*5be0*/  STL [R9], R43 ;  /* 0x0000002b09007387 */ /* 0x0007e80000100800 */
[----:B------:R-:W-:Y:S01]  /*5bf0*/  STL [R9+0x4], R44 ;  /* 0x0000042c09007387 */ /* 0x000fe20000100800 */
[C---:B-----5:R-:W-:Y:S01]  /*5c00*/  FMUL R14, R41.reuse, R14 ;  /* 0x0000000e290e7220 */ /* 0x060fe20000400000 */
[C---:B---3--:R-:W-:Y:S01]  /*5c10*/  FMUL R43, R41.reuse, R18 ;  /* 0x00000012292b7220 */ /* 0x048fe20000400000 */
[----:B------:R-:W-:Y:S01]  /*5c20*/  FMUL R18, R41, R16 ;  /* 0x0000001029127220 */ /* 0x000fe20000400000 */
[----:B0-----:R-:W-:-:S05]  /*5c30*/  HADD2.F32 R15, -RZ, R15.H0_H0 ;  /* 0x2000000fff0f7230 */ /* 0x001fca0000004100 */
[----:B------:R-:W-:Y:S02]  /*5c40*/  FFMA R45, R40, R15, R19 ;  /* 0x0000000f282d7223 */ /* 0x000fe40000000013 */
[----:B------:R-:W0:Y:S01]  /*5c50*/  LDS.U16 R15, [R11+0x140] ;  /* 0x000140000b0f7984 */ /* 0x000e220000000400 */
[----:B-1----:R-:W-:-:S03]  /*5c60*/  HADD2.F32 R13, -RZ, R13.H0_H0 ;  /* 0x2000000dff0d7230 */ /* 0x002fc60000004100 */
[----:B------:R1:W3:Y:S01]  /*5c70*/  LDS.U16 R19, [R11+0x180] ;  /* 0x000180000b137984 */ /* 0x0002e20000000400 */
[----:B--2---:R-:W-:Y:S02]  /*5c80*/  HADD2.F32 R17, -RZ, R17.H0_H0 ;  /* 0x20000011ff117230 */ /* 0x004fe40000004100 */
[C---:B------:R-:W-:Y:S01]  /*5c90*/  FFMA R16, R40.reuse, R13, R43 ;  /* 0x0000000d28107223 */ /* 0x040fe2000000002b */
[C---:B------:R-:W-:Y:S01]  /*5ca0*/  FMUL R13, R41.reuse, R12 ;  /* 0x0000000c290d7220 */ /* 0x040fe20000400000 */
[----:B------:R-:W-:Y:S01]  /*5cb0*/  FMUL R12, R41, R10 ;  /* 0x0000000a290c7220 */ /* 0x000fe20000400000 */
[----:B------:R2:W-:Y:S01]  /*5cc0*/  STL [R9+0x8], R45 ;  /* 0x0000082d09007387 */ /* 0x0005e20000100800 */
[C---:B------:R-:W-:Y:S01]  /*5cd0*/  FFMA R18, R40.reuse, R17, R18 ;  /* 0x0000001128127223 */ /* 0x040fe20000000012 */
[----:B-1----:R-:W-:Y:S02]  /*5ce0*/  HADD2.F32 R11, -RZ, R42.H0_H0 ;  /* 0x2000002aff0b7230 */ /* 0x002fe40000004100 */
[----:B------:R2:W-:Y:S03]  /*5cf0*/  STL [R9+0xc], R16 ;  /* 0x00000c1009007387 */ /* 0x0005e60000100800 */
[----:B------:R-:W-:Y:S01]  /*5d00*/  FFMA R14, R40, R11, R14 ;  /* 0x0000000b280e7223 */ /* 0x000fe2000000000e */
[----:B------:R2:W-:Y:S04]  /*5d10*/  STL [R9+0x10], R18 ;  /* 0x0000101209007387 */ /* 0x0005e80000100800 */
[----:B------:R2:W-:Y:S01]  /*5d20*/  STL [R9+0x1c], R14 ;  /* 0x00001c0e09007387 */ /* 0x0005e20000100800 */
[----:B0-----:R-:W-:-:S02]  /*5d30*/  HADD2.F32 R15, -RZ, R15.H0_H0 ;  /* 0x2000000fff0f7230 */ /* 0x001fc40000004100 */
[----:B---3--:R-:W-:-:S03]  /*5d40*/  HADD2.F32 R19, -RZ, R19.H0_H0 ;  /* 0x20000013ff137230 */ /* 0x008fc60000004100 */
[C---:B------:R-:W-:Y:S02]  /*5d50*/  FFMA R10, R40.reuse, R15, R13 ;  /* 0x0000000f280a7223 */ /* 0x040fe4000000000d */
[----:B------:R-:W-:-:S03]  /*5d60*/  FFMA R12, R40, R19, R12 ;  /* 0x00000013280c7223 */ /* 0x000fc6000000000c */
[----:B------:R2:W-:Y:S04]  /*5d70*/  STL [R9+0x14], R10 ;  /* 0x0000140a09007387 */ /* 0x0005e80000100800 */
[----:B------:R2:W-:Y:S02]  /*5d80*/  STL [R9+0x18], R12 ;  /* 0x0000180c09007387 */ /* 0x0005e40000100800 */
.L_x_85:
[----:B------:R-:W-:Y:S05]  /*5d90*/  BSYNC.RECONVERGENT B1 ;  /* 0x0000000000017941 */ /* 0x000fea0003800200 */
.L_x_84:
[----:B------:R-:W-:Y:S05]  /*5da0*/  @!P5 BRA `(.L_x_83) ;  /* 0x0000000000ecd947 */ /* 0x000fea0003800000 */
[----:B------:R-:W-:Y:S01]  /*5db0*/  ISETP.GE.U32.AND P4, PT, R24, 0x3, PT ;  /* 0x000000031800780c */ /* 0x000fe20003f86070 */
[----:B------:R-:W-:Y:S01]  /*5dc0*/  BSSY.RECONVERGENT B1, `(.L_x_86) ;  /* 0x000001f000017945 */ /* 0x000fe20003800200 */
[----:B------:R-:W-:-:S11]  /*5dd0*/  ISETP.NE.AND P5, PT, R23, RZ, PT ;  /* 0x000000ff1700720c */ /* 0x000fd60003fa5270 */
[----:B------:R-:W-:Y:S05]  /*5de0*/  @!P4 BRA `(.L_x_87) ;  /* 0x000000000070c947 */ /* 0x000fea0003800000 */
[----:B--2---:R-:W-:-:S05]  /*5df0*/  LEA R9, R8, UR8, 0x2 ;  /* 0x0000000808097c11 */ /* 0x004fca000f8e10ff */
[----:B------:R-:W2:Y:S04]  /*5e00*/  LDL R12, [R9] ;  /* 0x00000000090c7983 */ /* 0x000ea80000100800 */
[----:B------:R-:W3:Y:S04]  /*5e10*/  LDL R14, [R9+0x4] ;  /* 0x00000400090e7983 */ /* 0x000ee80000100800 */
[----:B------:R-:W4:Y:S04]  /*5e20*/  LDL R16, [R9+0x8] ;  /* 0x0000080009107983 */ /* 0x000f280000100800 */
[----:B------:R-:W5:Y:S01]  /*5e30*/  LDL R10, [R9+0xc] ;  /* 0x00000c00090a7983 */ /* 0x000f620000100800 */
[----:B------:R-:W-:-:S02]  /*5e40*/  LEA R18, R8, R39, 0x5 ;  /* 0x0000002708127211 */ /* 0x000fc400078e28ff */
[----:B------:R-:W-:Y:S02]  /*5e50*/  IADD3 R8, PT, PT, R8, 0x4, RZ ;  /* 0x0000000408087810 */ /* 0x000fe40007ffe0ff */
[----:B------:R-:W-:-:S05]  /*5e60*/  LEA R18, R18, R29, 0x1 ;  /* 0x0000001d12127211 */ /* 0x000fca00078e08ff */
[----:B------:R-:W-:Y:S04]  /*5e70*/  LDS.U16 R17, [R18] ;  /* 0x0000000012117984 */ /* 0x000fe80000000400 */
[----:B------:R-:W-:Y:S04]  /*5e80*/  LDS.U16 R19, [R18+0x40] ;  /* 0x0000400012137984 */ /* 0x000fe80000000400 */
[----:B------:R-:W0:Y:S04]  /*5e90*/  LDS.U16 R42, [R18+0x80] ;  /* 0x00008000122a7984 */ /* 0x000e280000000400 */
[----:B------:R-:W1:Y:S01]  /*5ea0*/  LDS.U16 R43, [R18+0xc0] ;  /* 0x0000c000122b7984 */ /* 0x000e620000000400 */
[----:B0-----:R-:W-:-:S02]  /*5eb0*/  HADD2.F32 R42, -RZ, R42.H0_H0 ;  /* 0x2000002aff2a7230 */ /* 0x001fc40000004100 */
[C---:B--2---:R-:W-:Y:S01]  /*5ec0*/  FMUL R13, R41.reuse, R12 ;  /* 0x0000000c290d7220 */ /* 0x044fe20000400000 */
[----:B------:R-:W-:Y:S02]  /*5ed0*/  HADD2.F32 R12, -RZ, R17.H0_H0 ;  /* 0x20000011ff0c7230 */ /* 0x000fe40000004100 */
[C---:B---3--:R-:W-:Y:S01]  /*5ee0*/  FMUL R11, R41.reuse, R14 ;  /* 0x0000000e290b7220 */ /* 0x048fe20000400000 */
[----:B------:R-:W-:Y:S02]  /*5ef0*/  HADD2.F32 R14, -RZ, R19.H0_H0 ;  /* 0x20000013ff0e7230 */ /* 0x000fe40000004100 */
[C---:B----4-:R-:W-:Y:S01]  /*5f00*/  FMUL R15, R41.reuse, R16 ;  /* 0x00000010290f7220 */ /* 0x050fe20000400000 */
[----:B-1----:R-:W-:Y:S02]  /*5f10*/  HADD2.F32 R16, -RZ, R43.H0_H0 ;  /* 0x2000002bff107230 */ /* 0x002fe40000004100 */
[----:B-----5:R-:W-:Y:S01]  /*5f20*/  FMUL R17, R41, R10 ;  /* 0x0000000a29117220 */ /* 0x020fe20000400000 */
[C---:B------:R-:W-:Y:S01]  /*5f30*/  FFMA R10, R40.reuse, R12, R13 ;  /* 0x0000000c280a7223 */ /* 0x040fe2000000000d */
[C---:B------:R-:W-:Y:S01]  /*5f40*/  FFMA R12, R40.reuse, R14, R11 ;  /* 0x0000000e280c7223 */ /* 0x040fe2000000000b */
[C---:B------:R-:W-:Y:S01]  /*5f50*/  FFMA R14, R40.reuse, R42, R15 ;  /* 0x0000002a280e7223 */ /* 0x040fe2000000000f */
[----:B------:R-:W-:-:S02]  /*5f60*/  FFMA R16, R40, R16, R17 ;  /* 0x0000001028107223 */ /* 0x000fc40000000011 */
[----:B------:R0:W-:Y:S04]  /*5f70*/  STL [R9], R10 ;  /* 0x0000000a09007387 */ /* 0x0001e80000100800 */
[----:B------:R0:W-:Y:S04]  /*5f80*/  STL [R9+0x4], R12 ;  /* 0x0000040c09007387 */ /* 0x0001e80000100800 */
[----:B------:R0:W-:Y:S04]  /*5f90*/  STL [R9+0x8], R14 ;  /* 0x0000080e09007387 */ /* 0x0001e80000100800 */
[----:B------:R0:W-:Y:S02]  /*5fa0*/  STL [R9+0xc], R16 ;  /* 0x00000c1009007387 */ /* 0x0001e40000100800 */
.L_x_87:
[----:B------:R-:W-:Y:S05]  /*5fb0*/  BSYNC.RECONVERGENT B1 ;  /* 0x0000000000017941 */ /* 0x000fea0003800200 */
.L_x_86:
[----:B------:R-:W-:Y:S05]  /*5fc0*/  @!P5 BRA `(.L_x_83) ;  /* 0x000000000064d947 */ /* 0x000fea0003800000 */
[----:B0-2---:R-:W-:-:S05]  /*5fd0*/  LEA R9, R8, UR8, 0x2 ;  /* 0x0000000808097c11 */ /* 0x005fca000f8e10ff */
        /* <DEDUP_REMOVED lines=10> */
[----:B------:R-:W2:Y:S01]  /*6080*/  LDL R10, [R9+0x4] ;  /* 0x00000400090a7983 */ /* 0x000ea20000100800 */
[----:B------:R-:W-:-:S03]  /*6090*/  ISETP.NE.AND P4, PT, R23, 0x2, PT ;  /* 0x000000021700780c */ /* 0x000fc60003f85270 */
[----:B-1----:R-:W0:Y:S02]  /*60a0*/  LDS.U16 R8, [R12+0x40] ;  /* 0x000040000c087984 */ /* 0x002e240000000400 */
[----:B0-----:R-:W-:Y:S02]  /*60b0*/  HADD2.F32 R11, -RZ, R8.H0_H0 ;  /* 0x20000008ff0b7230 */ /* 0x001fe40000004100 */
[----:B--2---:R-:W-:-:S04]  /*60c0*/  FMUL R13, R41, R10 ;  /* 0x0000000a290d7220 */ /* 0x004fc80000400000 */
        /* <DEDUP_REMOVED lines=9> */
.L_x_83:
[----:B------:R-:W-:Y:S05]  /*6160*/  BSYNC.RECONVERGENT B0 ;  /* 0x0000000000007941 */ /* 0x000fea0003800200 */
.L_x_82:
[----:B------:R-:W-:Y:S01]  /*6170*/  BSSY.RECONVERGENT B0, `(.L_x_88) ;  /* 0x0000044000007945 */ /* 0x000fe20003800200 */
[----:B----4-:R-:W-:Y:S01]  /*6180*/  HFMA2 R40, -RZ, RZ, 0, 0 ;  /* 0x00000000ff287431 */ /* 0x010fe200000001ff */
[----:B------:R-:W-:Y:S02]  /*6190*/  IADD3 R39, PT, PT, R3, R39, RZ ;  /* 0x0000002703277210 */ /* 0x000fe40007ffe0ff */
[----:B0-2---:R-:W-:Y:S01]  /*61a0*/  MOV R16, RZ ;  /* 0x000000ff00107202 */ /* 0x005fe20000000f00 */
[----:B------:R-:W-:Y:S06]  /*61b0*/  @!P2 BRA `(.L_x_89) ;  /* 0x0000000000fca947 */ /* 0x000fec0003800000 */
[----:B------:R-:W-:Y:S01]  /*61c0*/  BSSY.RECONVERGENT B1, `(.L_x_90) ;  /* 0x000003d000017945 */ /* 0x000fe20003800200 */
[----:B------:R-:W-:Y:S02]  /*61d0*/  MOV R40, RZ ;  /* 0x000000ff00287202 */ /* 0x000fe40000000f00 */
[----:B------:R-:W-:-:S07]  /*61e0*/  MOV R42, RZ ;  /* 0x000000ff002a7202 */ /* 0x000fce0000000f00 */
.L_x_91:
[----:B------:R-:W-:-:S05]  /*61f0*/  LEA R43, R42, UR11, 0x2 ;  /* 0x0000000b2a2b7c11 */ /* 0x000fca000f8e10ff */
[----:B------:R-:W2:Y:S04]  /*6200*/  LDL.128 R16, [R43] ;  /* 0x000000002b107983 */ /* 0x000ea80000100c00 */
[----:B------:R-:W4:Y:S01]  /*6210*/  LDL.128 R12, [R43+0x10] ;  /* 0x000010002b0c7983 */ /* 0x000f220000100c00 */
[----:B------:R-:W-:-:S04]  /*6220*/  LEA R41, R42, R39, 0x5 ;  /* 0x000000272a297211 */ /* 0x000fc800078e28ff */
[----:B------:R-:W-:-:S05]  /*6230*/  LEA R41, R41, R30, 0x1 ;  /* 0x0000001e29297211 */ /* 0x000fca00078e08ff */
[----:B-1-3--:R-:W0:Y:S04]  /*6240*/  LDS.U16 R9, [R41] ;  /* 0x0000000029097984 */ /* 0x00ae280000000400 */
[----:B------:R-:W1:Y:S04]  /*6250*/  LDS.U16 R10, [R41+0x40] ;  /* 0x00004000290a7984 */ /* 0x000e680000000400 */
[----:B------:R-:W3:Y:S01]  /*6260*/  LDS.U16 R8, [R41+0x80] ;  /* 0x0000800029087984 */ /* 0x000ee20000000400 */
[----:B0-----:R-:W-:Y:S02]  /*6270*/  HADD2.F32 R9, -RZ, R9.H0_H0 ;  /* 0x20000009ff097230 */ /* 0x001fe40000004100 */
[----:B-1----:R-:W-:-:S02]  /*6280*/  HADD2.F32 R10, -RZ, R10.H0_H0 ;  /* 0x2000000aff0a7230 */ /* 0x002fc40000004100 */
[----:B---3--:R-:W-:Y:S02]  /*6290*/  HADD2.F32 R8, -RZ, R8.H0_H0 ;  /* 0x20000008ff087230 */ /* 0x008fe40000004100 */
[----:B--2---:R-:W-:Y:S02]  /*62a0*/  FFMA R16, R9, R16, R40 ;  /* 0x0000001009107223 */ /* 0x004fe40000000028 */
        /* <DEDUP_REMOVED lines=10> */
[----:B----4-:R-:W-:Y:S01]  /*6350*/  FFMA R12, R40, R12, R45 ;  /* 0x0000000c280c7223 */ /* 0x010fe2000000002d */
        /* <DEDUP_REMOVED lines=36> */
.L_x_90:
[----:B------:R-:W-:-:S07]  /*65a0*/  MOV R16, R5 ;  /* 0x0000000500107202 */ /* 0x000fce0000000f00 */
.L_x_89:
[----:B------:R-:W-:Y:S05]  /*65b0*/  BSYNC.RECONVERGENT B0 ;  /* 0x0000000000007941 */ /* 0x000fea0003800200 */
.L_x_88:
[----:B------:R-:W-:Y:S04]  /*65c0*/  BSSY.RECONVERGENT B0, `(.L_x_92) ;  /* 0x000004e000007945 */ /* 0x000fe80003800200 */
[----:B------:R-:W-:Y:S05]  /*65d0*/  @!P1 BRA `(.L_x_93) ;  /* 0x0000000400309947 */ /* 0x000fea0003800000 */
[----:B------:R-:W-:Y:S01]  /*65e0*/  ISETP.GE.U32.AND P4, PT, R21, 0x7, PT ;  /* 0x000000071500780c */ /* 0x000fe20003f86070 */
[----:B------:R-:W-:Y:S01]  /*65f0*/  BSSY.RECONVERGENT B1, `(.L_x_94) ;  /* 0x0000021000017945 */ /* 0x000fe20003800200 */
[----:B------:R-:W-:-:S11]  /*6600*/  ISETP.NE.AND P5, PT, R25, RZ, PT ;  /* 0x000000ff1900720c */ /* 0x000fd60003fa5270 */
[----:B------:R-:W-:Y:S05]  /*6610*/  @!P4 BRA `(.L_x_95) ;  /* 0x000000000078c947 */ /* 0x000fea0003800000 */
[----:B------:R-:W-:-:S05]  /*6620*/  LEA R41, R16, UR11, 0x2 ;  /* 0x0000000b10297c11 */ /* 0x000fca000f8e10ff */
[----:B-1-3--:R-:W2:Y:S04]  /*6630*/  LDL.128 R8, [R41] ;  /* 0x0000000029087983 */ /* 0x00aea80000100c00 */
        /* <DEDUP_REMOVED lines=28> */
.L_x_95:
[----:B------:R-:W-:Y:S05]  /*6800*/  BSYNC.RECONVERGENT B1 ;  /* 0x0000000000017941 */ /* 0x000fea0003800200 */
.L_x_94:
[----:B------:R-:W-:Y:S05]  /*6810*/  @!P5 BRA `(.L_x_93) ;  /* 0x0000000000a0d947 */ /* 0x000fea0003800000 */
[----:B------:R-:W-:Y:S01]  /*6820*/  ISETP.GE.U32.AND P4, PT, R24, 0x3, PT ;  /* 0x000000031800780c */ /* 0x000fe20003f86070 */
[----:B------:R-:W-:Y:S01]  /*6830*/  BSSY.RECONVERGENT B1, `(.L_x_96) ;  /* 0x0000014000017945 */ /* 0x000fe20003800200 */
[----:B------:R-:W-:-:S11]  /*6840*/  ISETP.NE.AND P5, PT, R23, RZ, PT ;  /* 0x000000ff1700720c */ /* 0x000fd60003fa5270 */
[----:B------:R-:W-:Y:S05]  /*6850*/  @!P4 BRA `(.L_x_97) ;  /* 0x000000000044c947 */ /* 0x000fea0003800000 */
[----:B-1-3--:R-:W-:-:S06]  /*6860*/  LEA R8, R16, UR11, 0x2 ;  /* 0x0000000b10087c11 */ /* 0x00afcc000f8e10ff */
        /* <DEDUP_REMOVED lines=16> */
.L_x_97:
[----:B------:R-:W-:Y:S05]  /*6970*/  BSYNC.RECONVERGENT B1 ;  /* 0x0000000000017941 */ /* 0x000fea0003800200 */
.L_x_96:
[----:B------:R-:W-:Y:S05]  /*6980*/  @!P5 BRA `(.L_x_93) ;  /* 0x000000000044d947 */ /* 0x000fea0003800000 */
[----:B------:R-:W-:-:S05]  /*6990*/  LEA R12, R16, UR11, 0x2 ;  /* 0x0000000b100c7c11 */ /* 0x000fca000f8e10ff */
[----:B-1-3--:R-:W2:Y:S01]  /*69a0*/  LDL.64 R8, [R12] ;  /* 0x000000000c087983 */ /* 0x00aea20000100a00 */
        /* <DEDUP_REMOVED lines=15> */
.L_x_93:
[----:B------:R-:W-:Y:S05]  /*6aa0*/  BSYNC.RECONVERGENT B0 ;  /* 0x0000000000007941 */ /* 0x000fea0003800200 */
.L_x_92:
[----:B-1-3--:R-:W0:Y:S01]  /*6ab0*/  SHFL.BFLY PT, R9, R40, 0x10, 0x1f ;  /* 0x0e001f0028097f89 */ /* 0x00ae2200000e0000 */
[----:B------:R-:W-:Y:S01]  /*6ac0*/  UIADD3 UR9, UPT, UPT, UR9, 0x3, URZ ;  /* 0x0000000309097890 */ /* 0x000fe2000fffe0ff */
[----:B------:R-:W-:Y:S05]  /*6ad0*/  BSSY.RECONVERGENT B0, `(.L_x_98) ;  /* 0x0000070000007945 */ /* 0x000fea0003800200 */
[----:B------:R-:W-:Y:S01]  /*6ae0*/  ISETP.LT.AND P4, PT, R7, UR9, PT ;  /* 0x0000000907007c0c */ /* 0x000fe2000bf81270 */
[----:B0-----:R-:W-:-:S05]  /*6af0*/  FADD R9, R9, R40 ;  /* 0x0000002809097221 */ /* 0x001fca0000000000 */
[----:B------:R-:W0:Y:S02]  /*6b00*/  SHFL.BFLY PT, R8, R9, 0x8, 0x1f ;  /* 0x0d001f0009087f89 */ /* 0x000e2400000e0000 */
        /* <DEDUP_REMOVED lines=14> */
[----:B------:R-:W-:Y:S01]  /*6bf0*/  FMUL R12, R12, 1.4426950216293334961 ;  /* 0x3fb8aa3b0c0c7820 */ /* 0x000fe20000400000 */
[----:B------:R-:W-:-:S03]  /*6c00*/  MOV R31, R9 ;  /* 0x00000009001f7202 */ /* 0x000fc60000000f00 */
        /* <DEDUP_REMOVED lines=12> */
.L_x_101:
        /* <DEDUP_REMOVED lines=79> */
.L_x_100:
[----:B0-----:R-:W-:-:S07]  /*71c0*/  MOV R8, R5 ;  /* 0x0000000500087202 */ /* 0x001fce0000000f00 */
.L_x_99:
[----:B------:R-:W-:Y:S05]  /*71d0*/  BSYNC.RECONVERGENT B0 ;  /* 0x0000000000007941 */ /* 0x000fea0003800200 */
.L_x_98:
        /* <DEDUP_REMOVED lines=58> */
.L_x_105:
[----:B------:R-:W-:Y:S05]  /*7580*/  BSYNC.RECONVERGENT B1 ;  /* 0x0000000000017941 */ /* 0x000fea0003800200 */
.L_x_104:
        /* <DEDUP_REMOVED lines=33> */
.L_x_107:
[----:B------:R-:W-:Y:S05]  /*77a0*/  BSYNC.RECONVERGENT B1 ;  /* 0x0000000000017941 */ /* 0x000fea0003800200 */
.L_x_106:
        /* <DEDUP_REMOVED lines=26> */
.L_x_103:
[----:B------:R-:W-:Y:S05]  /*7950*/  BSYNC.RECONVERGENT B0 ;  /* 0x0000000000007941 */ /* 0x000fea0003800200 */
.L_x_102:
[----:B------:R-:W-:Y:S05]  /*7960*/  BRA.U UP0, `(.L_x_108) ;  /* 0xffffff9d00f87547 */ /* 0x000fea000b83ffff */
.L_x_27:
[----:B------:R-:W-:-:S04]  /*7970*/  UISETP.LT.AND UP0, UPT, UR15, 0x80, UPT ;  /* 0x000000800f00788c */ /* 0x000fc8000bf01270 */
[----:B------:R-:W-:-:S04]  /*7980*/  USEL UR7, UR15, 0x80, UP0 ;  /* 0x000000800f077887 */ /* 0x000fc80008000000 */
[----:B------:R-:W-:-:S04]  /*7990*/  UISETP.LT.AND UP0, UPT, UR7, 0x1, UPT ;  /* 0x000000010700788c */ /* 0x000fc8000bf01270 */
[----:B------:R-:W-:-:S04]  /*79a0*/  USEL UR7, UR7, 0x1, !UP0 ;  /* 0x0000000107077887 */ /* 0x000fc8000c000000 */
[----:B------:R-:W-:-:S04]  /*79b0*/  ULOP3.LUT UR9, UR7, 0x3, URZ, 0xc0, !UPT ;  /* 0x0000000307097892 */ /* 0x000fc8000f8ec0ff */
[----:B------:R-:W-:-:S09]  /*79c0*/  UISETP.NE.AND UP0, UPT, UR9, URZ, UPT ;  /* 0x000000ff0900728c */ /* 0x000fd2000bf05270 */
[----:B------:R-:W-:Y:S05]  /*79d0*/  BRA.U !UP0, `(.L_x_25) ;  /* 0x0000002108887547 */ /* 0x000fea000b800000 */
[----:B------:R-:W-:-:S05]  /*79e0*/  UMOV UR7, URZ ;  /* 0x000000ff00077c82 */ /* 0x000fca0008000000 */
.L_x_129:
[----:B01-3--:R-:W0:Y:S01]  /*79f0*/  S2R R8, SR_TID.X ;  /* 0x0000000000087919 */ /* 0x00be220000002100 */
[----:B------:R-:W-:Y:S01]  /*7a00*/  ISETP.GE.U32.AND P1, PT, R26, 0xf, PT ;  /* 0x0000000f1a00780c */ /* 0x000fe20003f26070 */
[----:B------:R-:W-:Y:S01]  /*7a10*/  BSSY.RECONVERGENT B0, `(.L_x_109) ;  /* 0x0000045000007945 */ /* 0x000fe20003800200 */
[----:B----4-:R-:W-:Y:S01]  /*7a20*/  HFMA2 R40, -RZ, RZ, 0, 0 ;  /* 0x00000000ff287431 */ /* 0x010fe200000001ff */
[----:B--2---:R-:W-:Y:S02]  /*7a30*/  MOV R16, RZ ;  /* 0x000000ff00107202 */ /* 0x004fe40000000f00 */
[----:B0-----:R-:W-:-:S05]  /*7a40*/  LOP3.LUT R8, R8, 0x1f, RZ, 0xc0, !PT ;  /* 0x0000001f08087812 */ /* 0x001fca00078ec0ff */
[----:B------:R-:W-:-:S03]  /*7a50*/  IMAD R39, R3, UR6, R8 ;  /* 0x0000000603277c24 */ /* 0x000fc6000f8e0208 */
[----:B------:R-:W-:Y:S05]  /*7a60*/  @!P1 BRA `(.L_x_110) ;  /* 0x0000000000fc9947 */ /* 0x000fea0003800000 */
[----:B------:R-:W-:Y:S01]  /*7a70*/  BSSY.RECONVERGENT B1, `(.L_x_111) ;  /* 0x000003d000017945 */ /* 0x000fe20003800200 */
[----:B------:R-:W-:Y:S02]  /*7a80*/  MOV R40, RZ ;  /* 0x000000ff00287202 */ /* 0x000fe40000000f00 */
[----:B------:R-:W-:-:S07]  /*7a90*/  MOV R42, RZ ;  /* 0x000000ff002a7202 */ /* 0x000fce0000000f00 */
.L_x_112:
[----:B------:R-:W-:-:S05]  /*7aa0*/  LEA R43, R42, UR11, 0x2 ;  /* 0x0000000b2a2b7c11 */ /* 0x000fca000f8e10ff */
[----:B------:R-:W2:Y:S04]  /*7ab0*/  LDL.128 R16, [R43] ;  /* 0x000000002b107983 */ /* 0x000ea80000100c00 */
[----:B------:R-:W3:Y:S01]  /*7ac0*/  LDL.128 R12, [R43+0x10] ;  /* 0x000010002b0c7983 */ /* 0x000ee20000100c00 */
[----:B------:R-:W-:-:S04]  /*7ad0*/  LEA R41, R42, R39, 0x5 ;  /* 0x000000272a297211 */ /* 0x000fc800078e28ff */
[----:B------:R-:W-:-:S05]  /*7ae0*/  LEA R41, R41, R30, 0x1 ;  /* 0x0000001e29297211 */ /* 0x000fca00078e08ff */
[----:B------:R-:W0:Y:S04]  /*7af0*/  LDS.U16 R9, [R41] ;  /* 0x0000000029097984 */ /* 0x000e280000000400 */
[----:B------:R-:W1:Y:S04]  /*7b00*/  LDS.U16 R10, [R41+0x40] ;  /* 0x00004000290a7984 */ /* 0x000e680000000400 */
[----:B------:R-:W4:Y:S01]  /*7b10*/  LDS.U16 R8, [R41+0x80] ;  /* 0x0000800029087984 */ /* 0x000f220000000400 */
[----:B0-----:R-:W-:Y:S02]  /*7b20*/  HADD2.F32 R9, -RZ, R9.H0_H0 ;  /* 0x20000009ff097230 */ /* 0x001fe40000004100 */
[----:B-1----:R-:W-:-:S02]  /*7b30*/  HADD2.F32 R10, -RZ, R10.H0_H0 ;  /* 0x2000000aff0a7230 */ /* 0x002fc40000004100 */
[----:B----4-:R-:W-:Y:S02]  /*7b40*/  HADD2.F32 R8, -RZ, R8.H0_H0 ;  /* 0x20000008ff087230 */ /* 0x010fe40000004100 */
        /* <DEDUP_REMOVED lines=8> */
[----:B------:R-:W4:Y:S01]  /*7bd0*/  LDL.128 R16, [R43+0x30] ;  /* 0x000030002b107983 */ /* 0x000f220000100c00 */
[----:B------:R-:W-:Y:S01]  /*7be0*/  HADD2.F32 R40, -RZ, R40.H0_H0 ;  /* 0x20000028ff287230 */ /* 0x000fe20000004100 */
[----:B------:R-:W-:-:S04]  /*7bf0*/  IADD3 R42, PT, PT, R42, 0x10, RZ ;  /* 0x000000102a2a7810 */ /* 0x000fc80007ffe0ff */
[----:B---3--:R-:W-:Y:S01]  /*7c00*/  FFMA R12, R40, R12, R45 ;  /* 0x0000000c280c7223 */ /* 0x008fe2000000002d */
        /* <DEDUP_REMOVED lines=24> */
[----:B------:R-:W3:Y:S01]  /*7d90*/  LDS.U16 R12, [R41+0x380] ;  /* 0x00038000290c7984 */ /* 0x000ee20000000400 */
[----:B0-----:R-:W-:-:S02]  /*7da0*/  HADD2.F32 R8, -RZ, R8.H0_H0 ;  /* 0x20000008ff087230 */ /* 0x001fc40000004100 */
[----:B-1----:R-:W-:-:S03]  /*7db0*/  HADD2.F32 R40, -RZ, R40.H0_H0 ;  /* 0x20000028ff287230 */ /* 0x002fc60000004100 */
[----:B------:R-:W-:Y:S01]  /*7dc0*/  FFMA R11, R11, R8, R10 ;  /* 0x000000080b0b7223 */ /* 0x000fe2000000000a */
[----:B--2---:R-:W-:-:S03]  /*7dd0*/  HADD2.F32 R9, -RZ, R9.H0_H0 ;  /* 0x20000009ff097230 */ /* 0x004fc60000004100 */
[----:B----4-:R-:W-:Y:S01]  /*7de0*/  FFMA R16, R40, R16, R11 ;  /* 0x0000001028107223 */ /* 0x010fe2000000000b */
[----:B---3--:R-:W-:-:S03]  /*7df0*/  HADD2.F32 R12, -RZ, R12.H0_H0 ;  /* 0x2000000cff0c7230 */ /* 0x008fc60000004100 */
[----:B------:R-:W-:-:S04]  /*7e00*/  FFMA R9, R17, R9, R16 ;  /* 0x0000000911097223 */ /* 0x000fc80000000010 */
[----:B------:R-:W-:-:S04]  /*7e10*/  FFMA R12, R18, R12, R9 ;  /* 0x0000000c120c7223 */ /* 0x000fc80000000009 */
[----:B------:R-:W-:Y:S01]  /*7e20*/  FFMA R40, R19, R14, R12 ;  /* 0x0000000e13287223 */ /* 0x000fe2000000000c */
[----:B------:R-:W-:Y:S06]  /*7e30*/  @P2 BRA `(.L_x_112) ;  /* 0xfffffffc00182947 */ /* 0x000fec000383ffff */
[----:B------:R-:W-:Y:S05]  /*7e40*/  BSYNC.RECONVERGENT B1 ;  /* 0x0000000000017941 */ /* 0x000fea0003800200 */
.L_x_111:
[----:B------:R-:W-:-:S07]  /*7e50*/  MOV R16, R5 ;  /* 0x0000000500107202 */ /* 0x000fce0000000f00 */
.L_x_110:
[----:B------:R-:W-:Y:S05]  /*7e60*/  BSYNC.RECONVERGENT B0 ;  /* 0x0000000000007941 */ /* 0x000fea0003800200 */
.L_x_109:
        /* <DEDUP_REMOVED lines=8> */
[----:B------:R-:W2:Y:S04]  /*7ef0*/  LDL.128 R8, [R41] ;  /* 0x0000000029087983 */ /* 0x000ea80000100c00 */
        /* <DEDUP_REMOVED lines=28> */
.L_x_116:
[----:B------:R-:W-:Y:S05]  /*80c0*/  BSYNC.RECONVERGENT B1 ;  /* 0x0000000000017941 */ /* 0x000fea0003800200 */
.L_x_115:
[----:B------:R-:W-:Y:S05]  /*80d0*/  @!P4 BRA `(.L_x_114) ;  /* 0x0000000000a0c947 */ /* 0x000fea0003800000 */
[----:B------:R-:W-:Y:S01]  /*80e0*/  ISETP.GE.U32.AND P3, PT, R24, 0x3, PT ;  /* 0x000000031800780c */ /* 0x000fe20003f66070 */
[----:B------:R-:W-:Y:S01]  /*80f0*/  BSSY.RECONVERGENT B1, `(.L_x_117) ;  /* 0x0000014000017945 */ /* 0x000fe20003800200 */
[----:B------:R-:W-:-:S11]  /*8100*/  ISETP.NE.AND P4, PT, R23, RZ, PT ;  /* 0x000000ff1700720c */ /* 0x000fd60003f85270 */
[----:B------:R-:W-:Y:S05]  /*8110*/  @!P3 BRA `(.L_x_118) ;  /* 0x000000000044b947 */ /* 0x000fea0003800000 */
[----:B------:R-:W-:-:S06]  /*8120*/  LEA R8, R16, UR11, 0x2 ;  /* 0x0000000b10087c11 */ /* 0x000fcc000f8e10ff */
        /* <DEDUP_REMOVED lines=16> */
.L_x_118:
[----:B------:R-:W-:Y:S05]  /*8230*/  BSYNC.RECONVERGENT B1 ;  /* 0x0000000000017941 */ /* 0x000fea0003800200 */
.L_x_117:
[----:B------:R-:W-:Y:S05]  /*8240*/  @!P4 BRA `(.L_x_114) ;  /* 0x000000000044c947 */ /* 0x000fea0003800000 */
[----:B------:R-:W-:-:S05]  /*8250*/  LEA R12, R16, UR11, 0x2 ;  /* 0x0000000b100c7c11 */ /* 0x000fca000f8e10ff */
[----:B------:R-:W2:Y:S01]  /*8260*/  LDL.64 R8, [R12] ;  /* 0x000000000c087983 */ /* 0x000ea20000100a00 */
        /* <DEDUP_REMOVED lines=15> */
.L_x_114:
[----:B------:R-:W-:Y:S05]  /*8360*/  BSYNC.RECONVERGENT B0 ;  /* 0x0000000000007941 */ /* 0x000fea0003800200 */
.L_x_113:
[----:B------:R-:W0:Y:S01]  /*8370*/  SHFL.BFLY PT, R9, R40, 0x10, 0x1f ;  /* 0x0e001f0028097f89 */ /* 0x000e2200000e0000 */
[----:B------:R-:W1:Y:S01]  /*8380*/  LDCU.64 UR16, c[0x0][0x3b0] ;  /* 0x00007600ff1077ac */ /* 0x000e620008000a00 */
[----:B------:R-:W-:Y:S01]  /*8390*/  BSSY.RECONVERGENT B0, `(.L_x_119) ;  /* 0x0000072000007945 */ /* 0x000fe20003800200 */
[----:B-1----:R-:W-:Y:S01]  /*83a0*/  ISETP.NE.AND P4, PT, RZ, UR16, PT ;  /* 0x00000010ff007c0c */ /* 0x002fe2000bf85270 */
[----:B------:R-:W-:Y:S01]  /*83b0*/  UIADD3 UR16, UPT, UPT, UR6, UR10, URZ ;  /* 0x0000000a06107290 */ /* 0x000fe2000fffe0ff */
[----:B0-----:R-:W-:-:S05]  /*83c0*/  FADD R9, R9, R40 ;  /* 0x0000002809097221 */ /* 0x001fca0000000000 */
[----:B------:R-:W-:Y:S01]  /*83d0*/  ISETP.LT.AND P3, PT, R7, UR16, PT ;  /* 0x0000001007007c0c */ /* 0x000fe2000bf61270 */
[----:B------:R-:W0:Y:S02]  /*83e0*/  SHFL.BFLY PT, R8, R9, 0x8, 0x1f ;  /* 0x0d001f0009087f89 */ /* 0x000e2400000e0000 */
[----:B0-----:R-:W-:-:S05]  /*83f0*/  FADD R8, R9, R8 ;  /* 0x0000000809087221 */ /* 0x001fca0000000000 */
        /* <DEDUP_REMOVED lines=10> */
[----:B------:R-:W-:Y:S01]  /*84a0*/  FADD R12, R12, -R9 ;  /* 0x800000090c0c7221 */ /* 0x000fe20000000000 */
[----:B------:R-:W-:Y:S02]  /*84b0*/  MOV R31, R9 ;  /* 0x00000009001f7202 */ /* 0x000fe40000000f00 */
[----:B------:R-:W-:Y:S01]  /*84c0*/  FMUL R10, R8, 1.4426950216293334961 ;  /* 0x3fb8aa3b080a7820 */ /* 0x000fe20000400000 */
[----:B------:R-:W-:Y:S01]  /*84d0*/  FMUL R12, R12, 1.4426950216293334961 ;  /* 0x3fb8aa3b0c0c7820 */ /* 0x000fe20000400000 */
[----:B------:R-:W-:-:S03]  /*84e0*/  HFMA2 R8, -RZ, RZ, 0, 0 ;  /* 0x00000000ff087431 */ /* 0x000fc600000001ff */
        /* <DEDUP_REMOVED lines=12> */
.L_x_122:
        /* <DEDUP_REMOVED lines=79> */
.L_x_121:
[----:B0-----:R-:W-:-:S07]  /*8aa0*/  MOV R8, R5 ;  /* 0x0000000500087202 */ /* 0x001fce0000000f00 */
.L_x_120:
[----:B------:R-:W-:Y:S05]  /*8ab0*/  BSYNC.RECONVERGENT B0 ;  /* 0x0000000000007941 */ /* 0x000fea0003800200 */
.L_x_119:
        /* <DEDUP_REMOVED lines=58> */
.L_x_126:
[----:B------:R-:W-:Y:S05]  /*8e60*/  BSYNC.RECONVERGENT B1 ;  /* 0x0000000000017941 */ /* 0x000fea0003800200 */
.L_x_125:
        /* <DEDUP_REMOVED lines=33> */
.L_x_128:
[----:B------:R-:W-:Y:S05]  /*9080*/  BSYNC.RECONVERGENT B1 ;  /* 0x0000000000017941 */ /* 0x000fea0003800200 */
.L_x_127:
        /* <DEDUP_REMOVED lines=26> */
.L_x_124:
[----:B------:R-:W-:Y:S05]  /*9230*/  BSYNC.RECONVERGENT B0 ;  /* 0x0000000000007941 */ /* 0x000fea0003800200 */
.L_x_123:
[----:B------:R-:W-:-:S04]  /*9240*/  UIADD3 UR7, UPT, UPT, UR7, 0x1, URZ ;  /* 0x0000000107077890 */ /* 0x000fc8000fffe0ff */
[----:B------:R-:W-:-:S09]  /*9250*/  UISETP.NE.AND UP0, UPT, UR7, UR9, UPT ;  /* 0x000000090700728c */ /* 0x000fd2000bf05270 */
[----:B------:R-:W-:Y:S05]  /*9260*/  BRA.U !UP0, `(.L_x_25) ;  /* 0x0000000908647547 */ /* 0x000fea000b800000 */
[----:B------:R-:W-:Y:S01]  /*9270*/  UIADD3 UR6, UPT, UPT, UR6, 0x1, URZ ;  /* 0x0000000106067890 */ /* 0x000fe2000fffe0ff */
[----:B------:R-:W-:Y:S11]  /*9280*/  BRA `(.L_x_129) ;  /* 0xffffffe400d87947 */ /* 0x000ff6000383ffff */
.L_x_26:
[----:B------:R-:W-:Y:S02]  /*9290*/  UISETP.LT.AND UP0, UPT, UR15, 0x80, UPT ;  /* 0x000000800f00788c */ /* 0x000fe4000bf01270 */
[----:B------:R-:W-:Y:S02]  /*92a0*/  UISETP.GE.AND UP1, UPT, UR15, 0x4, UPT ;  /* 0x000000040f00788c */ /* 0x000fe4000bf26270 */
[----:B------:R-:W-:-:S04]  /*92b0*/  USEL UR6, UR15, 0x80, UP0 ;  /* 0x000000800f067887 */ /* 0x000fc80008000000 */
[----:B------:R-:W-:-:S04]  /*92c0*/  UISETP.LT.AND UP0, UPT, UR6, 0x1, UPT ;  /* 0x000000010600788c */ /* 0x000fc8000bf01270 */
[----:B------:R-:W-:-:S03]  /*92d0*/  USEL UR7, UR6, 0x1, !UP0 ;  /* 0x0000000106077887 */ /* 0x000fc6000c000000 */
[----:B------:R-:W-:Y:S01]  /*92e0*/  UMOV UR6, URZ ;  /* 0x000000ff00067c82 */ /* 0x000fe20008000000 */
[----:B------:R-:W-:-:S04]  /*92f0*/  ULOP3.LUT UR17, UR7, 0x3, URZ, 0xc0, !UPT ;  /* 0x0000000307117892 */ /* 0x000fc8000f8ec0ff */
[----:B------:R-:W-:Y:S01]  /*9300*/  UISETP.NE.AND UP0, UPT, UR17, URZ, UPT ;  /* 0x000000ff1100728c */ /* 0x000fe2000bf05270 */
[----:B------:R-:W-:Y:S10]  /*9310*/  BRA.U !UP1, `(.L_x_130) ;  /* 0x00000005093c7547 */ /* 0x000ff4000b800000 */
[----:B------:R-:W3:Y:S01]  /*9320*/  LDCU UR6, c[0x0][0x3b0] ;  /* 0x00007600ff0677ac */ /* 0x000ee20008000800 */
[----:B------:R-:W4:Y:S01]  /*9330*/  LDCU UR18, c[0x0][0x3b4] ;  /* 0x00007680ff1277ac */ /* 0x000f220008000800 */
[----:B---3--:R-:W-:Y:S01]  /*9340*/  ISETP.NE.AND P1, PT, RZ, UR6, PT ;  /* 0x00000006ff007c0c */ /* 0x008fe2000bf25270 */
[----:B------:R-:W-:-:S03]  /*9350*/  ULOP3.LUT UR6, UR7, 0xfc, URZ, 0xc0, !UPT ;  /* 0x000000fc07067892 */ /* 0x000fc6000f8ec0ff */
[----:B----4-:R-:W-:-:S09]  /*9360*/  UMOV UR7, URZ ;  /* 0x000000ff00077c82 */ /* 0x010fd20008000000 */
.L_x_131:
[----:B------:R-:W-:Y:S01]  /*9370*/  UIADD3 UR9, UPT, UPT, UR7, UR10, URZ ;  /* 0x0000000a07097290 */ /* 0x000fe2000fffe0ff */
[----:B0-----:R-:W-:Y:S01]  /*9380*/  FMUL R8, RZ, UR18 ;  /* 0x00000012ff087c20 */ /* 0x001fe20008400000 */
[----:B------:R-:W-:Y:S02]  /*9390*/  UIADD3 UR7, UPT, UPT, UR7, 0x4, URZ ;  /* 0x0000000407077890 */ /* 0x000fe4000fffe0ff */
[----:B------:R-:W-:Y:S02]  /*93a0*/  UIADD3 UR16, UPT, UPT, UR9, 0x2, URZ ;  /* 0x0000000209107890 */ /* 0x000fe4000fffe0ff */
[----:B------:R-:W-:Y:S01]  /*93b0*/  ISETP.LT.AND P2, PT, R7, UR9, PT ;  /* 0x0000000907007c0c */ /* 0x000fe2000bf41270 */
[----:B------:R-:W-:-:S03]  /*93c0*/  UISETP.NE.AND UP1, UPT, UR7, UR6, UPT ;  /* 0x000000060700728c */ /* 0x000fc6000bf25270 */
[C---:B-12---:R-:W-:Y:S02]  /*93d0*/  FSEL R9, R8.reuse, -INF , !P2 ;  /* 0xff80000008097808 */ /* 0x046fe40005000000 */
[----:B------:R-:W-:Y:S01]  /*93e0*/  ISETP.LE.AND P2, PT, R7, UR9, PT ;  /* 0x0000000907007c0c */ /* 0x000fe2000bf43270 */
[----:B------:R-:W-:Y:S01]  /*93f0*/  UIADD3 UR9, UPT, UPT, UR9, 0x3, URZ ;  /* 0x0000000309097890 */ /* 0x000fe2000fffe0ff */
[-C--:B------:R-:W-:Y:S02]  /*9400*/  FSEL R10, R9, R8.reuse, P1 ;  /* 0x00000008090a7208 */ /* 0x080fe40000800000 */
[----:B------:R-:W-:Y:S02]  /*9410*/  FSEL R11, R8, -INF , !P2 ;  /* 0xff800000080b7808 */ /* 0x000fe40005000000 */
[----:B------:R-:W-:Y:S02]  /*9420*/  FMNMX R9, R10, R31, !PT ;  /* 0x0000001f0a097209 */ /* 0x000fe40007800000 */
[----:B------:R-:W-:-:S02]  /*9430*/  FSEL R12, R11, R8, P1 ;  /* 0x000000080b0c7208 */ /* 0x000fc40000800000 */
[----:B------:R-:W-:Y:S01]  /*9440*/  ISETP.LT.AND P3, PT, R7, UR16, PT ;  /* 0x0000001007007c0c */ /* 0x000fe2000bf61270 */
[C---:B------:R-:W-:Y:S01]  /*9450*/  FADD R31, -R9.reuse, R31 ;  /* 0x0000001f091f7221 */ /* 0x040fe20000000100 */
[----:B------:R-:W-:Y:S01]  /*9460*/  FMNMX R11, R9, R12, !PT ;  /* 0x0000000c090b7209 */ /* 0x000fe20007800000 */
[----:B------:R-:W-:Y:S01]  /*9470*/  FADD R10, R10, -R9 ;  /* 0x800000090a0a7221 */ /* 0x000fe20000000000 */
[----:B------:R-:W-:Y:S01]  /*9480*/  FSEL R15, R8, -INF , !P3 ;  /* 0xff800000080f7808 */ /* 0x000fe20005800000 */
[----:B------:R-:W-:Y:S01]  /*9490*/  FMUL R31, R31, 1.4426950216293334961 ;  /* 0x3fb8aa3b1f1f7820 */ /* 0x000fe20000400000 */
[----:B------:R-:W-:Y:S01]  /*94a0*/  ISETP.LT.AND P4, PT, R7, UR9, PT ;  /* 0x0000000907007c0c */ /* 0x000fe2000bf81270 */
[--C-:B------:R-:W-:Y:S01]  /*94b0*/  FADD R9, R9, -R11.reuse ;  /* 0x8000000b09097221 */ /* 0x100fe20000000000 */
[----:B------:R-:W-:Y:S01]  /*94c0*/  FMUL R10, R10, 1.4426950216293334961 ;  /* 0x3fb8aa3b0a0a7820 */ /* 0x000fe20000400000 */
[----:B------:R-:W-:Y:S01]  /*94d0*/  FADD R12, R12, -R11 ;  /* 0x8000000b0c0c7221 */ /* 0x000fe20000000000 */
[----:B------:R-:W-:Y:S01]  /*94e0*/  FSETP.GEU.AND P6, PT, R31, -126, PT ;  /* 0xc2fc00001f00780b */ /* 0x000fe20003fce000 */
[----:B------:R-:W-:Y:S01]  /*94f0*/  FMUL R13, R9, 1.4426950216293334961 ;  /* 0x3fb8aa3b090d7820 */ /* 0x000fe20000400000 */
[----:B------:R-:W-:Y:S01]  /*9500*/  FSEL R16, R15, R8, P1 ;  /* 0x000000080f107208 */ /* 0x000fe20000800000 */
[----:B------:R-:W-:Y:S01]  /*9510*/  FMUL R14, R12, 1.4426950216293334961 ;  /* 0x3fb8aa3b0c0e7820 */ /* 0x000fe20000400000 */
[----:B------:R-:W-:-:S02]  /*9520*/  FSETP.GEU.AND P2, PT, R10, -126, PT ;  /* 0xc2fc00000a00780b */ /* 0x000fc40003f4e000 */
[----:B------:R-:W-:Y:S02]  /*9530*/  FSETP.GEU.AND P3, PT, R13, -126, PT ;  /* 0xc2fc00000d00780b */ /* 0x000fe40003f6e000 */
[----:B------:R-:W-:Y:S02]  /*9540*/  FMNMX R15, R11, R16, !PT ;  /* 0x000000100b0f7209 */ /* 0x000fe40007800000 */
[----:B------:R-:W-:Y:S02]  /*9550*/  @P1 FSEL R8, R8, -INF , !P4 ;  /* 0xff80000008081808 */ /* 0x000fe40006000000 */
[----:B------:R-:W-:Y:S01]  /*9560*/  FSETP.GEU.AND P4, PT, R14, -126, PT ;  /* 0xc2fc00000e00780b */ /* 0x000fe20003f8e000 */
[----:B------:R-:W-:Y:S01]  /*9570*/  @!P6 FMUL R31, R31, 0.5 ;  /* 0x3f0000001f1fe820 */ /* 0x000fe20000400000 */
[--C-:B------:R-:W-:Y:S01]  /*9580*/  FADD R11, R11, -R15.reuse ;  /* 0x8000000f0b0b7221 */ /* 0x100fe20000000000 */
[----:B------:R-:W-:Y:S02]  /*9590*/  FADD R16, R16, -R15 ;  /* 0x8000000f10107221 */ /* 0x000fe40000000000 */
[----:B------:R-:W-:Y:S01]  /*95a0*/  @!P2 FMUL R10, R10, 0.5 ;  /* 0x3f0000000a0aa820 */ /* 0x000fe20000400000 */
[----:B------:R0:W1:Y:S01]  /*95b0*/  MUFU.EX2 R9, R31 ;  /* 0x0000001f00097308 */ /* 0x0000620000000800 */
[----:B------:R-:W-:Y:S01]  /*95c0*/  @!P3 FMUL R13, R13, 0.5 ;  /* 0x3f0000000d0db820 */ /* 0x000fe20000400000 */
[----:B------:R-:W-:Y:S01]  /*95d0*/  FMUL R11, R11, 1.4426950216293334961 ;  /* 0x3fb8aa3b0b0b7820 */ /* 0x000fe20000400000 */
[----:B------:R-:W-:-:S04]  /*95e0*/  FMUL R16, R16, 1.4426950216293334961 ;  /* 0x3fb8aa3b10107820 */ /* 0x000fc80000400000 */
[----:B------:R-:W-:Y:S01]  /*95f0*/  FSETP.GEU.AND P5, PT, R11, -126, PT ;  /* 0xc2fc00000b00780b */ /* 0x000fe20003fae000 */
[----:B------:R-:W2:Y:S01]  /*9600*/  MUFU.EX2 R10, R10 ;  /* 0x0000000a000a7308 */ /* 0x000ea20000000800 */
[----:B0-----:R-:W-:Y:S01]  /*9610*/  FMNMX R31, R15, R8, !PT ;  /* 0x000000080f1f7209 */ /* 0x001fe20007800000 */
[----:B------:R-:W-:-:S04]  /*9620*/  @!P4 FMUL R14, R14, 0.5 ;  /* 0x3f0000000e0ec820 */ /* 0x000fc80000400000 */
[--C-:B------:R-:W-:Y:S01]  /*9630*/  FADD R15, R15, -R31.reuse ;  /* 0x8000001f0f0f7221 */ /* 0x100fe20000000000 */
[----:B------:R-:W-:Y:S01]  /*9640*/  FADD R8, R8, -R31 ;  /* 0x8000001f08087221 */ /* 0x000fe20000000000 */
[----:B------:R-:W0:Y:S01]  /*9650*/  MUFU.EX2 R12, R13 ;  /* 0x0000000d000c7308 */ /* 0x000e220000000800 */
[----:B-1----:R-:W-:Y:S01]  /*9660*/  @!P6 FMUL R9, R9, R9 ;  /* 0x000000090909e220 */ /* 0x002fe20000400000 */
[----:B------:R-:W-:Y:S01]  /*9670*/  FMUL R15, R15, 1.4426950216293334961 ;  /* 0x3fb8aa3b0f0f7820 */ /* 0x000fe20000400000 */
[----:B------:R-:W-:Y:S01]  /*9680*/  FMUL R17, R8, 1.4426950216293334961 ;  /* 0x3fb8aa3b08117820 */ /* 0x000fe20000400000 */
[----:B------:R-:W-:Y:S01]  /*9690*/  FSETP.GEU.AND P6, PT, R16, -126, PT ;  /* 0xc2fc00001000780b */ /* 0x000fe20003fce000 */
[----:B------:R-:W-:-:S03]  /*96a0*/  @!P5 FMUL R11, R11, 0.5 ;  /* 0x3f0000000b0bd820 */ /* 0x000fc60000400000 */
[----:B------:R-:W1:Y:S01]  /*96b0*/  MUFU.EX2 R14, R14 ;  /* 0x0000000e000e7308 */ /* 0x000e620000000800 */
[----:B--2---:R-:W-:Y:S01]  /*96c0*/  @!P2 FMUL R10, R10, R10 ;  /* 0x0000000a0a0aa220 */ /* 0x004fe20000400000 */
[----:B------:R-:W-:-:S03]  /*96d0*/  FSETP.GEU.AND P2, PT, R15, -126, PT ;  /* 0xc2fc00000f00780b */ /* 0x000fc60003f4e000 */
[----:B------:R-:W-:-:S03]  /*96e0*/  FFMA R9, R9, R38, R10 ;  /* 0x0000002609097223 */ /* 0x000fc6000000000a */
[----:B------:R-:W2:Y:S01]  /*96f0*/  MUFU.EX2 R8, R11 ;  /* 0x0000000b00087308 */ /* 0x000ea20000000800 */
[----:B0-----:R-:W-:Y:S01]  /*9700*/  @!P3 FMUL R12, R12, R12 ;  /* 0x0000000c0c0cb220 */ /* 0x001fe20000400000 */
[----:B------:R-:W-:Y:S01]  /*9710*/  FSETP.GEU.AND P3, PT, R17, -126, PT ;  /* 0xc2fc00001100780b */ /* 0x000fe20003f6e000 */
[----:B------:R-:W-:-:S04]  /*9720*/  @!P6 FMUL R16, R16, 0.5 ;  /* 0x3f0000001010e820 */ /* 0x000fc80000400000 */
[----:B------:R-:W-:Y:S01]  /*9730*/  @!P2 FMUL R15, R15, 0.5 ;  /* 0x3f0000000f0fa820 */ /* 0x000fe20000400000 */
[----:B------:R-:W0:Y:S01]  /*9740*/  MUFU.EX2 R18, R16 ;  /* 0x0000001000127308 */ /* 0x000e220000000800 */
[----:B-1----:R-:W-:-:S04]  /*9750*/  @!P4 FMUL R14, R14, R14 ;  /* 0x0000000e0e0ec220 */ /* 0x002fc80000400000 */
[----:B------:R-:W-:Y:S02]  /*9760*/  FFMA R9, R9, R12, R14 ;  /* 0x0000000c09097223 */ /* 0x000fe4000000000e */
[----:B------:R-:W-:Y:S01]  /*9770*/  @!P3 FMUL R17, R17, 0.5 ;  /* 0x3f0000001111b820 */ /* 0x000fe20000400000 */
[----:B------:R-:W1:Y:S01]  /*9780*/  MUFU.EX2 R30, R15 ;  /* 0x0000000f001e7308 */ /* 0x000e620000000800 */
[----:B--2---:R-:W-:-:S07]  /*9790*/  @!P5 FMUL R8, R8, R8 ;  /* 0x000000080808d220 */ /* 0x004fce0000400000 */
[----:B------:R-:W2:Y:S01]  /*97a0*/  MUFU.EX2 R40, R17 ;  /* 0x0000001100287308 */ /* 0x000ea20000000800 */
[----:B0-----:R-:W-:-:S04]  /*97b0*/  @!P6 FMUL R18, R18, R18 ;  /* 0x000000121212e220 */ /* 0x001fc80000400000 */
[----:B------:R-:W-:Y:S01]  /*97c0*/  FFMA R9, R9, R8, R18 ;  /* 0x0000000809097223 */ /* 0x000fe20000000012 */
[----:B-1----:R-:W-:Y:S01]  /*97d0*/  @!P2 FMUL R30, R30, R30 ;  /* 0x0000001e1e1ea220 */ /* 0x002fe20000400000 */
[----:B--2---:R-:W-:-:S04]  /*97e0*/  @!P3 FMUL R40, R40, R40 ;  /* 0x000000282828b220 */ /* 0x004fc80000400000 */
[----:B------:R-:W-:Y:S01]  /*97f0*/  FFMA R38, R9, R30, R40 ;  /* 0x0000001e09267223 */ /* 0x000fe20000000028 */
[----:B------:R-:W-:Y:S06]  /*9800*/  BRA.U UP1, `(.L_x_131) ;  /* 0xfffffff901d87547 */ /* 0x000fec000b83ffff */
.L_x_130:
[----:B------:R-:W-:Y:S05]  /*9810*/  BRA.U !UP0, `(.L_x_25) ;  /* 0x0000000108f87547 */ /* 0x000fea000b800000 */
[----:B------:R-:W3:Y:S01]  /*9820*/  LDCU.64 UR18, c[0x0][0x3b0] ;  /* 0x00007600ff1277ac */ /* 0x000ee20008000a00 */
[----:B------:R-:W-:Y:S02]  /*9830*/  UIADD3 UR6, UPT, UPT, UR6, UR10, URZ ;  /* 0x0000000a06067290 */ /* 0x000fe4000fffe0ff */
[----:B------:R-:W-:-:S04]  /*9840*/  UISETP.NE.AND UP0, UPT, UR17, 0x1, UPT ;  /* 0x000000011100788c */ /* 0x000fc8000bf05270 */
[----:B------:R-:W-:Y:S01]  /*9850*/  ISETP.LT.AND P2, PT, R7, UR6, PT ;  /* 0x0000000607007c0c */ /* 0x000fe2000bf41270 */
[----:B---3--:R-:W-:Y:S01]  /*9860*/  FMUL R15, RZ, UR19 ;  /* 0x00000013ff0f7c20 */ /* 0x008fe20008400000 */
[----:B------:R-:W-:-:S04]  /*9870*/  ISETP.NE.AND P1, PT, RZ, UR18, PT ;  /* 0x00000012ff007c0c */ /* 0x000fc8000bf25270 */
[----:B0-----:R-:W-:-:S04]  /*9880*/  FSEL R8, R15, -INF , !P2 ;  /* 0xff8000000f087808 */ /* 0x001fc80005000000 */
[----:B------:R-:W-:-:S04]  /*9890*/  FSEL R8, R8, R15, P1 ;  /* 0x0000000f08087208 */ /* 0x000fc80000800000 */
[----:B------:R-:W-:-:S05]  /*98a0*/  FMNMX R10, R31, R8, !PT ;  /* 0x000000081f0a7209 */ /* 0x000fca0007800000 */
[--C-:B-12---:R-:W-:Y:S01]  /*98b0*/  FADD R9, R31, -R10.reuse ;  /* 0x8000000a1f097221 */ /* 0x106fe20000000000 */
[----:B------:R-:W-:Y:S01]  /*98c0*/  FADD R8, R8, -R10 ;  /* 0x8000000a08087221 */ /* 0x000fe20000000000 */
[----:B------:R-:W-:Y:S02]  /*98d0*/  MOV R31, R10 ;  /* 0x0000000a001f7202 */ /* 0x000fe40000000f00 */
        /* <DEDUP_REMOVED lines=11> */
[----:B------:R-:W-:Y:S06]  /*9990*/  BRA.U !UP0, `(.L_x_25) ;  /* 0x0000000108987547 */ /* 0x000fec000b800000 */
[----:B------:R-:W-:Y:S02]  /*99a0*/  UIADD3 UR7, UPT, UPT, UR6, 0x1, URZ ;  /* 0x0000000106077890 */ /* 0x000fe4000fffe0ff */
[----:B------:R-:W-:-:S04]  /*99b0*/  UISETP.NE.AND UP0, UPT, UR17, 0x2, UPT ;  /* 0x000000021100788c */ /* 0x000fc8000bf05270 */
[----:B------:R-:W-:-:S04]  /*99c0*/  ISETP.LT.AND P2, PT, R7, UR7, PT ;  /* 0x0000000707007c0c */ /* 0x000fc8000bf41270 */
[----:B------:R-:W-:-:S04]  /*99d0*/  FSEL R8, R15, -INF , !P2 ;  /* 0xff8000000f087808 */ /* 0x000fc80005000000 */
[----:B------:R-:W-:-:S04]  /*99e0*/  FSEL R8, R8, R15, P1 ;  /* 0x0000000f08087208 */ /* 0x000fc80000800000 */
        /* <DEDUP_REMOVED lines=15> */
[----:B------:R-:W-:-:S06]  /*9ae0*/  UIADD3 UR6, UPT, UPT, UR6, 0x2, URZ ;  /* 0x0000000206067890 */ /* 0x000fcc000fffe0ff */
[----:B------:R-:W-:-:S04]  /*9af0*/  ISETP.LT.AND P2, PT, R7, UR6, PT ;  /* 0x0000000607007c0c */ /* 0x000fc8000bf41270 */
[----:B------:R-:W-:-:S04]  /*9b00*/  @P1 FSEL R15, R15, -INF , !P2 ;  /* 0xff8000000f0f1808 */ /* 0x000fc80005000000 */
[----:B------:R-:W-:-:S05]  /*9b10*/  FMNMX R8, R31, R15, !PT ;  /* 0x0000000f1f087209 */ /* 0x000fca0007800000 */
[--C-:B------:R-:W-:Y:S01]  /*9b20*/  FADD R9, R31, -R8.reuse ;  /* 0x800000081f097221 */ /* 0x100fe20000000000 */
        /* <DEDUP_REMOVED lines=12> */
[----:B------:R-:W-:-:S07]  /*9bf0*/  FFMA R38, R38, R11, R13 ;  /* 0x0000000b26267223 */ /* 0x000fce000000000d */
.L_x_25:
[----:B------:R-:W-:Y:S01]  /*9c00*/  BAR.SYNC.DEFER_BLOCKING 0x0 ;  /* 0x0000000000007b1d */ /* 0x000fe20000010000 */
[----:B------:R-:W-:Y:S02]  /*9c10*/  ULOP3.LUT UR5, UR5, 0x1, URZ, 0x3c, !UPT ;  /* 0x0000000105057892 */ /* 0x000fe4000f8e3cff */
[----:B------:R-:W-:-:S03]  /*9c20*/  UIADD3 UR15, UPT, UPT, UR15, -0x80, URZ ;  /* 0xffffff800f0f7890 */ /* 0x000fc6000fffe0ff */
[----:B------:R-:W-:Y:S09]  /*9c30*/  @!P0 BRA `(.L_x_132) ;  /* 0xffffff7400e48947 */ /* 0x000ff2000383ffff */
.L_x_21:
[----:B------:R-:W5:Y:S02]  /*9c40*/  LDCU UR6, c[0x0][0x3ac] ;  /* 0x00007580ff0677ac */ /* 0x000f640008000800 */
[----:B-----5:R-:W-:-:S09]  /*9c50*/  UISETP.GE.AND UP0, UPT, UR6, 0x20, UPT ;  /* 0x000000200600788c */ /* 0x020fd2000bf06270 */
[----:B------:R-:W-:Y:S05]  /*9c60*/  BRA.U !UP0, `(.L_x_133) ;  /* 0x0000001d08347547 */ /* 0x000fea000b800000 */
[----:B0-2---:R-:W0:Y:S01]  /*9c70*/  S2R R10, SR_TID.X ;  /* 0x00000000000a7919 */ /* 0x005e220000002100 */
[----:B------:R-:W-:Y:S01]  /*9c80*/  ISETP.GE.U32.AND P0, PT, R26, 0x7, PT ;  /* 0x000000071a00780c */ /* 0x000fe20003f06070 */
[----:B------:R-:W2:Y:S01]  /*9c90*/  LDCU.64 UR4, c[0x0][0x398] ;  /* 0x00007300ff0477ac */ /* 0x000ea20008000a00 */
[----:B------:R-:W-:Y:S01]  /*9ca0*/  BSSY.RECONVERGENT B3, `(.L_x_134) ;  /* 0x00000eb000037945 */ /* 0x000fe20003800200 */
[----:B-1-34-:R-:W-:Y:S01]  /*9cb0*/  HFMA2 R9, -RZ, RZ, 0, 0 ;  /* 0x00000000ff097431 */ /* 0x01afe200000001ff */
[----:B0-----:R-:W-:-:S05]  /*9cc0*/  LOP3.LUT R10, R10, 0x1f, RZ, 0xc0, !PT ;  /* 0x0000001f0a0a7812 */ /* 0x001fca00078ec0ff */
[----:B------:R-:W-:-:S04]  /*9cd0*/  IMAD R10, R7, UR6, R10 ;  /* 0x00000006070a7c24 */ /* 0x000fc8000f8e020a */
[----:B--2---:R-:W-:Y:S05]  /*9ce0*/  @!P0 BRA `(.L_x_135) ;  /* 0x0000000c00988947 */ /* 0x004fea0003800000 */
[----:B------:R-:W-:Y:S01]  /*9cf0*/  BSSY.RECONVERGENT B2, `(.L_x_136) ;  /* 0x00000e4000027945 */ /* 0x000fe20003800200 */
[----:B------:R-:W-:-:S07]  /*9d00*/  MOV R9, RZ ;  /* 0x000000ff00097202 */ /* 0x000fce0000000f00 */
.L_x_161:
[----:B------:R-:W-:Y:S01]  /*9d10*/  FSETP.GT.AND P0, PT, R38, RZ, PT ;  /* 0x000000ff2600720b */ /* 0x000fe20003f04000 */
[----:B------:R-:W-:Y:S01]  /*9d20*/  BSSY.RECONVERGENT B4, `(.L_x_137) ;  /* 0x0000012000047945 */ /* 0x000fe20003800200 */
[----:B------:R-:W-:Y:S02]  /*9d30*/  LEA R8, R9, UR8, 0x2 ;  /* 0x0000000809087c11 */ /* 0x000fe4000f8e10ff */
[----:B0-----:R-:W-:-:S09]  /*9d40*/  MOV R7, RZ ;  /* 0x000000ff00077202 */ /* 0x001fd20000000f00 */
[----:B------:R-:W-:Y:S05]  /*9d50*/  @!P0 BRA `(.L_x_138) ;  /* 0x0000000000388947 */ /* 0x000fea0003800000 */
[----:B------:R-:W2:Y:S01]  /*9d60*/  LDL R6, [R8] ;  /* 0x0000000008067983 */ /* 0x000ea20000100800 */
[----:B------:R-:W0:Y:S01]  /*9d70*/  MUFU.RCP R7, R38 ;  /* 0x0000002600077308 */ /* 0x000e220000001000 */
[----:B------:R-:W-:Y:S01]  /*9d80*/  BSSY.RECONVERGENT B5, `(.L_x_138) ;  /* 0x000000b000057945 */ /* 0x000fe20003800200 */
[----:B0-----:R-:W-:-:S04]  /*9d90*/  FFMA R12, R7, -R38, 1 ;  /* 0x3f800000070c7423 */ /* 0x001fc80000000826 */
[----:B------:R-:W-:Y:S02]  /*9da0*/  FFMA R7, R7, R12, R7 ;  /* 0x0000000c07077223 */ /* 0x000fe40000000007 */
[----:B--2---:R-:W0:Y:S02]  /*9db0*/  FCHK P0, R6, R38 ;  /* 0x0000002606007302 */ /* 0x004e240000000000 */
[----:B------:R-:W-:-:S04]  /*9dc0*/  FFMA R11, R6, R7, RZ ;  /* 0x00000007060b7223 */ /* 0x000fc800000000ff */
[----:B------:R-:W-:-:S04]  /*9dd0*/  FFMA R12, R11, -R38, R6 ;  /* 0x800000260b0c7223 */ /* 0x000fc80000000006 */
[----:B------:R-:W-:Y:S01]  /*9de0*/  FFMA R7, R7, R12, R11 ;  /* 0x0000000c07077223 */ /* 0x000fe2000000000b */
[----:B0-----:R-:W-:Y:S06]  /*9df0*/  @!P0 BRA `(.L_x_139) ;  /* 0x00000000000c8947 */ /* 0x001fec0003800000 */
[----:B------:R-:W-:-:S07]  /*9e00*/  MOV R12, 0x9e20 ;  /* 0x00009e20000c7802 */ /* 0x000fce0000000f00 */
[----:B------:R-:W-:Y:S05]  /*9e10*/  CALL.REL.NOINC `($__internal_0_$__cuda_sm3x_div_rn_noftz_f32_slowpath) ;  /* 0x0000001800e87944 */ /* 0x000fea0003c00000 */
[----:B------:R-:W-:-:S07]  /*9e20*/  MOV R7, R13 ;  /* 0x0000000d00077202 */ /* 0x000fce0000000f00 */
.L_x_139:
[----:B------:R-:W-:Y:S05]  /*9e30*/  BSYNC.RECONVERGENT B5 ;  /* 0x0000000000057941 */ /* 0x000fea0003800200 */
.L_x_138:
[----:B------:R-:W-:Y:S05]  /*9e40*/  BSYNC.RECONVERGENT B4 ;  /* 0x0000000000047941 */ /* 0x000fea0003800200 */
.L_x_137:
[----:B------:R-:W-:Y:S01]  /*9e50*/  LEA R11, R9, R10, 0x5 ;  /* 0x0000000a090b7211 */ /* 0x000fe200078e28ff */
[----:B------:R-:W-:Y:S01]  /*9e60*/  BSSY.RECONVERGENT B4, `(.L_x_140) ;  /* 0x000001a000047945 */ /* 0x000fe20003800200 */
[----:B------:R-:W-:Y:S02]  /*9e70*/  F2FP.F16.F32.PACK_AB R12, RZ, R7 ;  /* 0x00000007ff0c723e */ /* 0x000fe400000000ff */
[----:B------:R-:W-:-:S04]  /*9e80*/  IADD3 R13, P0, PT, R11, R32, RZ ;  /* 0x000000200b0d7210 */ /* 0x000fc80007f1e0ff */
[----:B------:R-:W-:Y:S02]  /*9e90*/  LEA.HI.X.SX32 R14, R11, R2, 0x1, P0 ;  /* 0x000000020b0e7211 */ /* 0x000fe400000f0eff */
[----:B------:R-:W-:-:S04]  /*9ea0*/  LEA R6, P0, R13, UR4, 0x1 ;  /* 0x000000040d067c11 */ /* 0x000fc8000f8008ff */
[----:B------:R-:W-:Y:S02]  /*9eb0*/  LEA.HI.X R7, R13, UR5, R14, 0x1, P0 ;  /* 0x000000050d077c11 */ /* 0x000fe400080f0c0e */
[----:B------:R-:W-:Y:S01]  /*9ec0*/  PRMT R13, R12, 0x7610, R13 ;  /* 0x000076100c0d7816 */ /* 0x000fe2000000000d */
[----:B------:R-:W-:Y:S01]  /*9ed0*/  HFMA2 R12, -RZ, RZ, 0, 0 ;  /* 0x00000000ff0c7431 */ /* 0x000fe200000001ff */
[----:B------:R-:W-:-:S03]  /*9ee0*/  FSETP.GT.AND P0, PT, R38, RZ, PT ;  /* 0x000000ff2600720b */ /* 0x000fc60003f04000 */
[----:B------:R0:W-:Y:S10]  /*9ef0*/  STG.E.U16 desc[UR12][R6.64], R13 ;  /* 0x0000000d06007986 */ /* 0x0001f4000c10150c */
[----:B------:R-:W-:Y:S05]  /*9f00*/  @!P0 BRA `(.L_x_141) ;  /* 0x00000000003c8947 */ /* 0x000fea0003800000 */
[----:B0-----:R-:W2:Y:S01]  /*9f10*/  LDL R13, [R8+0x4] ;  /* 0x00000400080d7983 */ /* 0x001ea20000100800 */
        /* <DEDUP_REMOVED lines=9> */
[----:B------:R-:W-:Y:S02]  /*9fb0*/  MOV R6, R13 ;  /* 0x0000000d00067202 */ /* 0x000fe40000000f00 */
[----:B------:R-:W-:-:S07]  /*9fc0*/  MOV R12, 0x9fe0 ;  /* 0x00009fe0000c7802 */ /* 0x000fce0000000f00 */
[----:B------:R-:W-:Y:S05]  /*9fd0*/  CALL.REL.NOINC `($__internal_0_$__cuda_sm3x_div_rn_noftz_f32_slowpath) ;  /* 0x0000001800787944 */ /* 0x000fea0003c00000 */
[----:B------:R-:W-:-:S07]  /*9fe0*/  MOV R12, R13 ;  /* 0x0000000d000c7202 */ /* 0x000fce0000000f00 */
.L_x_142:
[----:B------:R-:W-:Y:S05]  /*9ff0*/  BSYNC.RECONVERGENT B5 ;  /* 0x0000000000057941 */ /* 0x000fea0003800200 */
.L_x_141:
[----:B------:R-:W-:Y:S05]  /*a000*/  BSYNC.RECONVERGENT B4 ;  /* 0x0000000000047941 */ /* 0x000fea0003800200 */
.L_x_140:
[----:B0-----:R-:W-:Y:S01]  /*a010*/  IADD3 R7, PT, PT, R11, 0x20, RZ ;  /* 0x000000200b077810 */ /* 0x001fe20007ffe0ff */
        /* <DEDUP_REMOVED lines=25> */
.L_x_145:
[----:B------:R-:W-:Y:S05]  /*a1b0*/  BSYNC.RECONVERGENT B5 ;  /* 0x0000000000057941 */ /* 0x000fea0003800200 */
.L_x_144:
[----:B------:R-:W-:Y:S05]  /*a1c0*/  BSYNC.RECONVERGENT B4 ;  /* 0x0000000000047941 */ /* 0x000fea0003800200 */
.L_x_143:
        /* <DEDUP_REMOVED lines=26> */
.L_x_148:
[----:B------:R-:W-:Y:S05]  /*a370*/  BSYNC.RECONVERGENT B5 ;  /* 0x0000000000057941 */ /* 0x000fea0003800200 */
.L_x_147:
[----:B------:R-:W-:Y:S05]  /*a380*/  BSYNC.RECONVERGENT B4 ;  /* 0x0000000000047941 */ /* 0x000fea0003800200 */
.L_x_146:
        /* <DEDUP_REMOVED lines=26> */
.L_x_151:
[----:B------:R-:W-:Y:S05]  /*a530*/  BSYNC.RECONVERGENT B5 ;  /* 0x0000000000057941 */ /* 0x000fea0003800200 */
.L_x_150:
[----:B------:R-:W-:Y:S05]  /*a540*/  BSYNC.RECONVERGENT B4 ;  /* 0x0000000000047941 */ /* 0x000fea0003800200 */
.L_x_149:
        /* <DEDUP_REMOVED lines=26> */
.L_x_154:
[----:B------:R-:W-:Y:S05]  /*a6f0*/  BSYNC.RECONVERGENT B5 ;  /* 0x0000000000057941 */ /* 0x000fea0003800200 */
.L_x_153:
[----:B------:R-:W-:Y:S05]  /*a700*/  BSYNC.RECONVERGENT B4 ;  /* 0x0000000000047941 */ /* 0x000fea0003800200 */
.L_x_152:
        /* <DEDUP_REMOVED lines=26> */
.L_x_157:
[----:B------:R-:W-:Y:S05]  /*a8b0*/  BSYNC.RECONVERGENT B5 ;  /* 0x0000000000057941 */ /* 0x000fea0003800200 */
.L_x_156:
[----:B------:R-:W-:Y:S05]  /*a8c0*/  BSYNC.RECONVERGENT B4 ;  /* 0x0000000000047941 */ /* 0x000fea0003800200 */
.L_x_155:
        /* <DEDUP_REMOVED lines=12> */
[----:B------:R-:W2:Y:S01]  /*a990*/  LDL R8, [R8+0x1c] ;  /* 0x00001c0008087983 */ /* 0x000ea20000100800 */
[----:B0-----:R-:W0:Y:S01]  /*a9a0*/  MUFU.RCP R7, R38 ;  /* 0x0000002600077308 */ /* 0x001e220000001000 */
        /* <DEDUP_REMOVED lines=12> */
.L_x_160:
[----:B------:R-:W-:Y:S05]  /*aa70*/  BSYNC.RECONVERGENT B5 ;  /* 0x0000000000057941 */ /* 0x000fea0003800200 */
.L_x_159:
[----:B------:R-:W-:Y:S05]  /*aa80*/  BSYNC.RECONVERGENT B4 ;  /* 0x0000000000047941 */ /* 0x000fea0003800200 */
.L_x_158:
[----:B------:R-:W-:Y:S02]  /*aa90*/  IADD3 R11, PT, PT, R11, 0xe0, RZ ;  /* 0x000000e00b0b7810 */ /* 0x000fe40007ffe0ff */
[----:B------:R-:W-:Y:S02]  /*aaa0*/  F2FP.F16.F32.PACK_AB R12, RZ, R12 ;  /* 0x0000000cff0c723e */ /* 0x000fe400000000ff */
[----:B0-----:R-:W-:Y:S02]  /*aab0*/  IADD3 R7, P0, PT, R11, R32, RZ ;  /* 0x000000200b077210 */ /* 0x001fe40007f1e0ff */
[----:B------:R-:W-:Y:S02]  /*aac0*/  IADD3 R9, PT, PT, R9, 0x8, RZ ;  /* 0x0000000809097810 */ /* 0x000fe40007ffe0ff */
[----:B------:R-:W-:Y:S02]  /*aad0*/  LEA.HI.X.SX32 R8, R11, R2, 0x1, P0 ;  /* 0x000000020b087211 */ /* 0x000fe400000f0eff */
[----:B------:R-:W-:-:S04]  /*aae0*/  LEA R6, P0, R7, UR4, 0x1 ;  /* 0x0000000407067c11 */ /* 0x000fc8000f8008ff */
[----:B------:R-:W-:Y:S02]  /*aaf0*/  LEA.HI.X R7, R7, UR5, R8, 0x1, P0 ;  /* 0x0000000507077c11 */ /* 0x000fe400080f0c08 */
[----:B------:R-:W-:-:S03]  /*ab00*/  ISETP.NE.AND P0, PT, R9, R20, PT ;  /* 0x000000140900720c */ /* 0x000fc60003f05270 */
[----:B------:R0:W-:Y:S10]  /*ab10*/  STG.E.U16 desc[UR12][R6.64], R12 ;  /* 0x0000000c06007986 */ /* 0x0001f4000c10150c */
[----:B------:R-:W-:Y:S05]  /*ab20*/  @P0 BRA `(.L_x_161) ;  /* 0xfffffff000780947 */ /* 0x000fea000383ffff */
[----:B------:R-:W-:Y:S05]  /*ab30*/  BSYNC.RECONVERGENT B2 ;  /* 0x0000000000027941 */ /* 0x000fea0003800200 */
.L_x_136:
[----:B------:R-:W-:-:S07]  /*ab40*/  MOV R9, R20 ;  /* 0x0000001400097202 */ /* 0x000fce0000000f00 */
.L_x_135:
[----:B------:R-:W-:Y:S05]  /*ab50*/  BSYNC.RECONVERGENT B3 ;  /* 0x0000000000037941 */ /* 0x000fea0003800200 */
.L_x_134:
[----:B------:R-:W-:Y:S01]  /*ab60*/  ISETP.NE.AND P0, PT, R25, RZ, PT ;  /* 0x000000ff1900720c */ /* 0x000fe20003f05270 */
[----:B------:R-:W-:-:S12]  /*ab70*/  BSSY.RECONVERGENT B2, `(.L_x_133) ;  /* 0x00000dc000027945 */ /* 0x000fd80003800200 */
[----:B------:R-:W-:Y:S05]  /*ab80*/  @!P0 BRA `(.L_x_162) ;  /* 0x0000000c00688947 */ /* 0x000fea0003800000 */
[----:B------:R-:W-:Y:S01]  /*ab90*/  ISETP.GE.U32.AND P0, PT, R24, 0x3, PT ;  /* 0x000000031800780c */ /* 0x000fe20003f06070 */
[----:B------:R-:W-:-:S12]  /*aba0*/  BSSY.RECONVERGENT B3, `(.L_x_163) ;  /* 0x0000077000037945 */ /* 0x000fd80003800200 */
[----:B------:R-:W-:Y:S05]  /*abb0*/  @!P0 BRA `(.L_x_164) ;  /* 0x0000000400d48947 */ /* 0x000fea0003800000 */
[----:B------:R-:W-:Y:S01]  /*abc0*/  FSETP.GT.AND P0, PT, R38, RZ, PT ;  /* 0x000000ff2600720b */ /* 0x000fe20003f04000 */
[----:B------:R-:W-:Y:S01]  /*abd0*/  BSSY.RECONVERGENT B4, `(.L_x_165) ;  /* 0x0000013000047945 */ /* 0x000fe20003800200 */
[----:B0-----:R-:W-:Y:S01]  /*abe0*/  HFMA2 R7, -RZ, RZ, 0, 0 ;  /* 0x00000000ff077431 */ /* 0x001fe200000001ff */
[----:B------:R-:W-:-:S10]  /*abf0*/  LEA R8, R9, UR8, 0x2 ;  /* 0x0000000809087c11 */ /* 0x000fd4000f8e10ff */
        /* <DEDUP_REMOVED lines=15> */
.L_x_167:
[----:B------:R-:W-:Y:S05]  /*acf0*/  BSYNC.RECONVERGENT B5 ;  /* 0x0000000000057941 */ /* 0x000fea0003800200 */
.L_x_166:
[----:B------:R-:W-:Y:S05]  /*ad00*/  BSYNC.RECONVERGENT B4 ;  /* 0x0000000000047941 */ /* 0x000fea0003800200 */
.L_x_165:
[----:B------:R-:W0:Y:S01]  /*ad10*/  LDCU.64 UR4, c[0x0][0x398] ;  /* 0x00007300ff0477ac */ /* 0x000e220008000a00 */
[----:B------:R-:W-:Y:S01]  /*ad20*/  LEA R11, R9, R10, 0x5 ;  /* 0x0000000a090b7211 */ /* 0x000fe200078e28ff */
[----:B------:R-:W-:Y:S01]  /*ad30*/  BSSY.RECONVERGENT B4, `(.L_x_168) ;  /* 0x000001a000047945 */ /* 0x000fe20003800200 */
[----:B------:R-:W-:Y:S02]  /*ad40*/  F2FP.F16.F32.PACK_AB R12, RZ, R7 ;  /* 0x00000007ff0c723e */ /* 0x000fe400000000ff */
[----:B------:R-:W-:-:S04]  /*ad50*/  IADD3 R13, P0, PT, R11, R32, RZ ;  /* 0x000000200b0d7210 */ /* 0x000fc80007f1e0ff */
[----:B------:R-:W-:Y:S02]  /*ad60*/  LEA.HI.X.SX32 R14, R11, R2, 0x1, P0 ;  /* 0x000000020b0e7211 */ /* 0x000fe400000f0eff */
[----:B0-----:R-:W-:-:S04]  /*ad70*/  LEA R6, P0, R13, UR4, 0x1 ;  /* 0x000000040d067c11 */ /* 0x001fc8000f8008ff */
        /* <DEDUP_REMOVED lines=20> */
.L_x_170:
[----:B------:R-:W-:Y:S05]  /*aec0*/  BSYNC.RECONVERGENT B5 ;  /* 0x0000000000057941 */ /* 0x000fea0003800200 */
.L_x_169:
[----:B------:R-:W-:Y:S05]  /*aed0*/  BSYNC.RECONVERGENT B4 ;  /* 0x0000000000047941 */ /* 0x000fea0003800200 */
.L_x_168:
[----:B------:R-:W1:Y:S01]  /*aee0*/  LDCU.64 UR4, c[0x0][0x398] ;  /* 0x00007300ff0477ac */ /* 0x000e620008000a00 */
[----:B0-----:R-:W-:Y:S01]  /*aef0*/  IADD3 R7, PT, PT, R11, 0x20, RZ ;  /* 0x000000200b077810 */ /* 0x001fe20007ffe0ff */
[----:B------:R-:W-:Y:S01]  /*af00*/  BSSY.RECONVERGENT B4, `(.L_x_171) ;  /* 0x000001a000047945 */ /* 0x000fe20003800200 */
[----:B------:R-:W-:Y:S02]  /*af10*/  F2FP.F16.F32.PACK_AB R12, RZ, R12 ;  /* 0x0000000cff0c723e */ /* 0x000fe400000000ff */
[----:B------:R-:W-:-:S04]  /*af20*/  IADD3 R13, P0, PT, R7, R32, RZ ;  /* 0x00000020070d7210 */ /* 0x000fc80007f1e0ff */
[----:B------:R-:W-:Y:S02]  /*af30*/  LEA.HI.X.SX32 R14, R7, R2, 0x1, P0 ;  /* 0x00000002070e7211 */ /* 0x000fe400000f0eff */
[----:B-1----:R-:W-:-:S04]  /*af40*/  LEA R6, P0, R13, UR4, 0x1 ;  /* 0x000000040d067c11 */ /* 0x002fc8000f8008ff */
        /* <DEDUP_REMOVED lines=20> */
.L_x_173:
[----:B------:R-:W-:Y:S05]  /*b090*/  BSYNC.RECONVERGENT B5 ;  /* 0x0000000000057941 */ /* 0x000fea0003800200 */
.L_x_172:
[----:B------:R-:W-:Y:S05]  /*b0a0*/  BSYNC.RECONVERGENT B4 ;  /* 0x0000000000047941 */ /* 0x000fea0003800200 */
.L_x_171:
        /* <DEDUP_REMOVED lines=27> */
.L_x_176:
[----:B------:R-:W-:Y:S05]  /*b260*/  BSYNC.RECONVERGENT B5 ;  /* 0x0000000000057941 */ /* 0x000fea0003800200 */
.L_x_175:
[----:B------:R-:W-:Y:S05]  /*b270*/  BSYNC.RECONVERGENT B4 ;  /* 0x0000000000047941 */ /* 0x000fea0003800200 */
.L_x_174:
[----:B------:R-:W1:Y:S01]  /*b280*/  LDCU.64 UR4, c[0x0][0x398] ;  /* 0x00007300ff0477ac */ /* 0x000e620008000a00 */
[----:B------:R-:W-:Y:S02]  /*b290*/  IADD3 R11, PT, PT, R11, 0x60, RZ ;  /* 0x000000600b0b7810 */ /* 0x000fe40007ffe0ff */
[----:B------:R-:W-:Y:S02]  /*b2a0*/  F2FP.F16.F32.PACK_AB R12, RZ, R12 ;  /* 0x0000000cff0c723e */ /* 0x000fe400000000ff */
[----:B0-----:R-:W-:Y:S02]  /*b2b0*/  IADD3 R7, P0, PT, R11, R32, RZ ;  /* 0x000000200b077210 */ /* 0x001fe40007f1e0ff */
[----:B------:R-:W-:Y:S02]  /*b2c0*/  IADD3 R9, PT, PT, R9, 0x4, RZ ;  /* 0x0000000409097810 */ /* 0x000fe40007ffe0ff */
[----:B------:R-:W-:Y:S02]  /*b2d0*/  LEA.HI.X.SX32 R8, R11, R2, 0x1, P0 ;  /* 0x000000020b087211 */ /* 0x000fe400000f0eff */
[----:B-1----:R-:W-:-:S04]  /*b2e0*/  LEA R6, P0, R7, UR4, 0x1 ;  /* 0x0000000407067c11 */ /* 0x002fc8000f8008ff */
[----:B------:R-:W-:-:S05]  /*b2f0*/  LEA.HI.X R7, R7, UR5, R8, 0x1, P0 ;  /* 0x0000000507077c11 */ /* 0x000fca00080f0c08 */
[----:B------:R1:W-:Y:S04]  /*b300*/  STG.E.U16 desc[UR12][R6.64], R12 ;  /* 0x0000000c06007986 */ /* 0x0003e8000c10150c */
.L_x_164:
[----:B------:R-:W-:Y:S05]  /*b310*/  BSYNC.RECONVERGENT B3 ;  /* 0x0000000000037941 */ /* 0x000fea0003800200 */
.L_x_163:
[----:B------:R-:W-:-:S13]  /*b320*/  ISETP.NE.AND P0, PT, R23, RZ, PT ;  /* 0x000000ff1700720c */ /* 0x000fda0003f05270 */
[----:B------:R-:W-:Y:S05]  /*b330*/  @!P0 BRA `(.L_x_162) ;  /* 0x00000004007c8947 */ /* 0x000fea0003800000 */
[----:B------:R-:W-:Y:S01]  /*b340*/  ISETP.NE.AND P0, PT, R23, 0x1, PT ;  /* 0x000000011700780c */ /* 0x000fe20003f05270 */
[----:B------:R-:W-:-:S12]  /*b350*/  BSSY.RECONVERGENT B3, `(.L_x_177) ;  /* 0x000003d000037945 */ /* 0x000fd80003800200 */
[----:B------:R-:W-:Y:S05]  /*b360*/  @!P0 BRA `(.L_x_178) ;  /* 0x0000000000ec8947 */ /* 0x000fea0003800000 */
[----:B------:R-:W-:Y:S01]  /*b370*/  FSETP.GT.AND P0, PT, R38, RZ, PT ;  /* 0x000000ff2600720b */ /* 0x000fe20003f04000 */
[----:B------:R-:W-:Y:S01]  /*b380*/  BSSY.RECONVERGENT B4, `(.L_x_179) ;  /* 0x0000013000047945 */ /* 0x000fe20003800200 */
[----:B01----:R-:W-:Y:S01]  /*b390*/  HFMA2 R7, -RZ, RZ, 0, 0 ;  /* 0x00000000ff077431 */ /* 0x003fe200000001ff */
        /* <DEDUP_REMOVED lines=16> */
.L_x_181:
[----:B------:R-:W-:Y:S05]  /*b4a0*/  BSYNC.RECONVERGENT B5 ;  /* 0x0000000000057941 */ /* 0x000fea0003800200 */
.L_x_180:
[----:B------:R-:W-:Y:S05]  /*b4b0*/  BSYNC.RECONVERGENT B4 ;  /* 0x0000000000047941 */ /* 0x000fea0003800200 */
.L_x_179:
        /* <DEDUP_REMOVED lines=27> */
.L_x_184:
[----:B------:R-:W-:Y:S05]  /*b670*/  BSYNC.RECONVERGENT B5 ;  /* 0x0000000000057941 */ /* 0x000fea0003800200 */
.L_x_183:
[----:B------:R-:W-:Y:S05]  /*b680*/  BSYNC.RECONVERGENT B4 ;  /* 0x0000000000047941 */ /* 0x000fea0003800200 */
.L_x_182:
        /* <DEDUP_REMOVED lines=9> */
.L_x_178:
[----:B------:R-:W-:Y:S05]  /*b720*/  BSYNC.RECONVERGENT B3 ;  /* 0x0000000000037941 */ /* 0x000fea0003800200 */
.L_x_177:
[----:B------:R-:W-:-:S13]  /*b730*/  ISETP.NE.AND P0, PT, R4, RZ, PT ;  /* 0x000000ff0400720c */ /* 0x000fda0003f05270 */
[----:B------:R-:W-:Y:S05]  /*b740*/  @!P0 BRA `(.L_x_162) ;  /* 0x0000000000788947 */ /* 0x000fea0003800000 */
[----:B------:R-:W-:Y:S01]  /*b750*/  FSETP.GT.AND P0, PT, R38, RZ, PT ;  /* 0x000000ff2600720b */ /* 0x000fe20003f04000 */
[----:B------:R-:W-:Y:S01]  /*b760*/  BSSY.RECONVERGENT B3, `(.L_x_185) ;  /* 0x0000014000037945 */ /* 0x000fe20003800200 */
[----:B012---:R-:W-:-:S11]  /*b770*/  HFMA2 R7, -RZ, RZ, 0, 0 ;  /* 0x00000000ff077431 */ /* 0x007fd600000001ff */
[----:B------:R-:W-:Y:S05]  /*b780*/  @!P0 BRA `(.L_x_186) ;  /* 0x0000000000448947 */ /* 0x000fea0003800000 */
[----:B------:R-:W-:-:S06]  /*b790*/  LEA R7, R9, UR8, 0x2 ;  /* 0x0000000809077c11 */ /* 0x000fcc000f8e10ff */
        /* <DEDUP_REMOVED lines=14> */
.L_x_188:
[----:B------:R-:W-:Y:S05]  /*b880*/  BSYNC.RECONVERGENT B4 ;  /* 0x0000000000047941 */ /* 0x000fea0003800200 */
.L_x_187:
[----:B------:R-:W-:-:S07]  /*b890*/  MOV R7, R6 ;  /* 0x0000000600077202 */ /* 0x000fce0000000f00 */
.L_x_186:
[----:B------:R-:W-:Y:S05]  /*b8a0*/  BSYNC.RECONVERGENT B3 ;  /* 0x0000000000037941 */ /* 0x000fea0003800200 */
.L_x_185:
[----:B------:R-:W0:Y:S01]  /*b8b0*/  LDCU.64 UR4, c[0x0][0x398] ;  /* 0x00007300ff0477ac */ /* 0x000e220008000a00 */
[----:B------:R-:W-:Y:S02]  /*b8c0*/  LEA R9, R9, R10, 0x5 ;  /* 0x0000000a09097211 */ /* 0x000fe400078e28ff */
[----:B------:R-:W-:Y:S02]  /*b8d0*/  F2FP.F16.F32.PACK_AB R8, RZ, R7 ;  /* 0x00000007ff08723e */ /* 0x000fe400000000ff */
[----:B------:R-:W-:-:S04]  /*b8e0*/  IADD3 R10, P0, PT, R9, R32, RZ ;  /* 0x00000020090a7210 */ /* 0x000fc80007f1e0ff */
[----:B------:R-:W-:Y:S02]  /*b8f0*/  LEA.HI.X.SX32 R9, R9, R2, 0x1, P0 ;  /* 0x0000000209097211 */ /* 0x000fe400000f0eff */
[----:B0-----:R-:W-:-:S04]  /*b900*/  LEA R6, P0, R10, UR4, 0x1 ;  /* 0x000000040a067c11 */ /* 0x001fc8000f8008ff */
[----:B------:R-:W-:-:S05]  /*b910*/  LEA.HI.X R7, R10, UR5, R9, 0x1, P0 ;  /* 0x000000050a077c11 */ /* 0x000fca00080f0c09 */
[----:B------:R3:W-:Y:S04]  /*b920*/  STG.E.U16 desc[UR12][R6.64], R8 ;  /* 0x0000000806007986 */ /* 0x0007e8000c10150c */
.L_x_162:
[----:B------:R-:W-:Y:S05]  /*b930*/  BSYNC.RECONVERGENT B2 ;  /* 0x0000000000027941 */ /* 0x000fea0003800200 */
.L_x_133:
[----:B0123--:R-:W0:Y:S01]  /*b940*/  LDC R7, c[0x0][0x3a8] ;  /* 0x0000ea00ff077b82 */ /* 0x00fe220000000800 */
[----:B----4-:R-:W-:-:S04]  /*b950*/  MOV R9, UR14 ;  /* 0x0000000e00097c02 */ /* 0x010fc80008000f00 */
[----:B------:R-:W-:Y:S01]  /*b960*/  LEA.HI R28, R9, R28, RZ, 0x1b ;  /* 0x0000001c091c7211 */ /* 0x000fe200078fd8ff */
[----:B0-----:R-:W-:-:S05]  /*b970*/  IMAD R7, R0, -0x40, R7 ;  /* 0xffffffc000077824 */ /* 0x001fca00078e0207 */
[----:B------:R-:W-:-:S04]  /*b980*/  VIMNMX R7, PT, PT, R7, 0x40, PT ;  /* 0x0000004007077848 */ /* 0x000fc80003fe0100 */
[----:B------:R-:W-:-:S13]  /*b990*/  ISETP.GE.AND P0, PT, R28, R7, PT ;  /* 0x000000071c00720c */ /* 0x000fda0003f06270 */
[----:B------:R-:W-:Y:S05]  /*b9a0*/  @!P0 BRA `(.L_x_189) ;  /* 0xffffff4c00688947 */ /* 0x000fea000383ffff */
[----:B------:R-:W-:Y:S05]  /*b9b0*/  EXIT ;  /* 0x000000000000794d */ /* 0x000fea0003800000 */
        .weak           $__internal_0_$__cuda_sm3x_div_rn_noftz_f32_slowpath
        .type           $__internal_0_$__cuda_sm3x_div_rn_noftz_f32_slowpath,@function
        .size           $__internal_0_$__cuda_sm3x_div_rn_noftz_f32_slowpath,(.L_x_202 - $__internal_0_$__cuda_sm3x_div_rn_noftz_f32_slowpath)
$__internal_0_$__cuda_sm3x_div_rn_noftz_f32_slowpath:
[----:B------:R-:W-:Y:S01]  /*b9c0*/  SHF.R.U32.HI R7, RZ, 0x17, R38 ;  /* 0x00000017ff077819 */ /* 0x000fe20000011626 */
[----:B------:R-:W-:Y:S01]  /*b9d0*/  BSSY.RECONVERGENT B0, `(.L_x_190) ;  /* 0x0000063000007945 */ /* 0x000fe20003800200 */
[----:B------:R-:W-:Y:S02]  /*b9e0*/  SHF.R.U32.HI R13, RZ, 0x17, R6 ;  /* 0x00000017ff0d7819 */ /* 0x000fe40000011606 */
[----:B------:R-:W-:Y:S02]  /*b9f0*/  LOP3.LUT R7, R7, 0xff, RZ, 0xc0, !PT ;  /* 0x000000ff07077812 */ /* 0x000fe400078ec0ff */
[----:B------:R-:W-:Y:S02]  /*ba00*/  LOP3.LUT R16, R13, 0xff, RZ, 0xc0, !PT ;  /* 0x000000ff0d107812 */ /* 0x000fe400078ec0ff */
[----:B------:R-:W-:Y:S02]  /*ba10*/  IADD3 R17, PT, PT, R7, -0x1, RZ ;  /* 0xffffffff07117810 */ /* 0x000fe40007ffe0ff */
[----:B------:R-:W-:-:S02]  /*ba20*/  IADD3 R14, PT, PT, R16, -0x1, RZ ;  /* 0xffffffff100e7810 */ /* 0x000fc40007ffe0ff */
[----:B------:R-:W-:Y:S02]  /*ba30*/  ISETP.GT.U32.AND P0, PT, R17, 0xfd, PT ;  /* 0x000000fd1100780c */ /* 0x000fe40003f04070 */
[----:B------:R-:W-:Y:S02]  /*ba40*/  MOV R15, R38 ;  /* 0x00000026000f7202 */ /* 0x000fe40000000f00 */
[----:B------:R-:W-:-:S13]  /*ba50*/  ISETP.GT.U32.OR P0, PT, R14, 0xfd, P0 ;  /* 0x000000fd0e00780c */ /* 0x000fda0000704470 */
[----:B------:R-:W-:Y:S01]  /*ba60*/  @!P0 MOV R13, RZ ;  /* 0x000000ff000d8202 */ /* 0x000fe20000000f00 */
[----:B------:R-:W-:Y:S06]  /*ba70*/  @!P0 BRA `(.L_x_191) ;  /* 0x00000000005c8947 */ /* 0x000fec0003800000 */
[----:B------:R-:W-:Y:S02]  /*ba80*/  FSETP.GTU.FTZ.AND P0, PT, |R6|, +INF , PT ;  /* 0x7f8000000600780b */ /* 0x000fe40003f1c200 */
[----:B------:R-:W-:-:S04]  /*ba90*/  FSETP.GTU.FTZ.AND P1, PT, |R38|, +INF , PT ;  /* 0x7f8000002600780b */ /* 0x000fc80003f3c200 */
[----:B------:R-:W-:-:S13]  /*baa0*/  PLOP3.LUT P0, PT, P0, P1, PT, 0xf8, 0x8f ;  /* 0x00000000008f781c */ /* 0x000fda0000703f70 */
[----:B------:R-:W-:Y:S05]  /*bab0*/  @P0 BRA `(.L_x_192) ;  /* 0x00000004004c0947 */ /* 0x000fea0003800000 */
[----:B------:R-:W-:-:S13]  /*bac0*/  LOP3.LUT P0, RZ, R15, 0x7fffffff, R6, 0xc8, !PT ;  /* 0x7fffffff0fff7812 */ /* 0x000fda000780c806 */
[----:B------:R-:W-:Y:S05]  /*bad0*/  @!P0 BRA `(.L_x_193) ;  /* 0x00000004003c8947 */ /* 0x000fea0003800000 */
[----:B------:R-:W-:Y:S02]  /*bae0*/  FSETP.NEU.FTZ.AND P0, PT, |R6|, +INF , PT ;  /* 0x7f8000000600780b */ /* 0x000fe40003f1d200 */
[----:B------:R-:W-:Y:S02]  /*baf0*/  FSETP.NEU.FTZ.AND P2, PT, |R38|, +INF , PT ;  /* 0x7f8000002600780b */ /* 0x000fe40003f5d200 */
[----:B------:R-:W-:-:S11]  /*bb00*/  FSETP.NEU.FTZ.AND P1, PT, |R6|, +INF , PT ;  /* 0x7f8000000600780b */ /* 0x000fd60003f3d200 */
[----:B------:R-:W-:Y:S05]  /*bb10*/  @!P2 BRA !P0, `(.L_x_193) ;  /* 0x00000004002ca947 */ /* 0x000fea0004000000 */
[----:B------:R-:W-:-:S04]  /*bb20*/  LOP3.LUT P0, RZ, R6, 0x7fffffff, RZ, 0xc0, !PT ;  /* 0x7fffffff06ff7812 */ /* 0x000fc8000780c0ff */
[----:B------:R-:W-:-:S13]  /*bb30*/  PLOP3.LUT P0, PT, P2, P0, PT, 0x2f, 0xf2 ;  /* 0x0000000000f2781c */ /* 0x000fda0001700577 */
[----:B------:R-:W-:Y:S05]  /*bb40*/  @P0 BRA `(.L_x_194) ;  /* 0x0000000400180947 */ /* 0x000fea0003800000 */
[----:B------:R-:W-:-:S04]  /*bb50*/  LOP3.LUT P0, RZ, R15, 0x7fffffff, RZ, 0xc0, !PT ;  /* 0x7fffffff0fff7812 */ /* 0x000fc8000780c0ff */
[----:B------:R-:W-:-:S13]  /*bb60*/  PLOP3.LUT P0, PT, P1, P0, PT, 0x2f, 0xf2 ;  /* 0x0000000000f2781c */ /* 0x000fda0000f00577 */
[----:B------:R-:W-:Y:S05]  /*bb70*/  @P0 BRA `(.L_x_195) ;  /* 0x0000000400000947 */ /* 0x000fea0003800000 */
[----:B------:R-:W-:Y:S02]  /*bb80*/  ISETP.GE.AND P0, PT, R14, RZ, PT ;  /* 0x000000ff0e00720c */ /* 0x000fe40003f06270 */
[----:B------:R-:W-:-:S11]  /*bb90*/  ISETP.GE.AND P1, PT, R17, RZ, PT ;  /* 0x000000ff1100720c */ /* 0x000fd60003f26270 */
[----:B------:R-:W-:Y:S01]  /*bba0*/  @P0 MOV R13, RZ ;  /* 0x000000ff000d0202 */ /* 0x000fe20000000f00 */
[----:B------:R-:W-:Y:S01]  /*bbb0*/  @!P0 FFMA R6, R6, 1.84467440737095516160e+19, RZ ;  /* 0x5f80000006068823 */ /* 0x000fe200000000ff */
[----:B------:R-:W-:Y:S01]  /*bbc0*/  @!P0 MOV R13, 0xffffffc0 ;  /* 0xffffffc0000d8802 */ /* 0x000fe20000000f00 */
[----:B------:R-:W-:-:S03]  /*bbd0*/  @!P1 FFMA R15, R38, 1.84467440737095516160e+19, RZ ;  /* 0x5f800000260f9823 */ /* 0x000fc600000000ff */
[----:B------:R-:W-:-:S07]  /*bbe0*/  @!P1 IADD3 R13, PT, PT, R13, 0x40, RZ ;  /* 0x000000400d0d9810 */ /* 0x000fce0007ffe0ff */
.L_x_191:
[----:B------:R-:W-:Y:S01]  /*bbf0*/  LEA R14, R7, 0xc0800000, 0x17 ;  /* 0xc0800000070e7811 */ /* 0x000fe200078eb8ff */
[----:B------:R-:W-:Y:S01]  /*bc00*/  BSSY.RECONVERGENT B1, `(.L_x_196) ;  /* 0x0000036000017945 */ /* 0x000fe20003800200 */
[----:B------:R-:W-:Y:S02]  /*bc10*/  IADD3 R16, PT, PT, R16, -0x7f, RZ ;  /* 0xffffff8110107810 */ /* 0x000fe40007ffe0ff */
[----:B------:R-:W-:-:S03]  /*bc20*/  IADD3 R18, PT, PT, -R14, R15, RZ ;  /* 0x0000000f0e127210 */ /* 0x000fc60007ffe1ff */
[----:B------:R-:W-:Y:S01]  /*bc30*/  IMAD R6, R16, -0x800000, R6 ;  /* 0xff80000010067824 */ /* 0x000fe200078e0206 */
[----:B------:R-:W0:Y:S01]  /*bc40*/  MUFU.RCP R15, R18 ;  /* 0x00000012000f7308 */ /* 0x000e220000001000 */
[----:B------:R-:W-:Y:S01]  /*bc50*/  FADD.FTZ R17, -R18, -RZ ;  /* 0x800000ff12117221 */ /* 0x000fe20000010100 */
[----:B------:R-:W-:-:S04]  /*bc60*/  IADD3 R16, PT, PT, R16, 0x7f, -R7 ;  /* 0x0000007f10107810 */ /* 0x000fc80007ffe807 */
[----:B------:R-:W-:Y:S01]  /*bc70*/  IADD3 R16, PT, PT, R16, R13, RZ ;  /* 0x0000000d10107210 */ /* 0x000fe20007ffe0ff */
[----:B0-----:R-:W-:-:S04]  /*bc80*/  FFMA R14, R15, R17, 1 ;  /* 0x3f8000000f0e7423 */ /* 0x001fc80000000011 */
[----:B------:R-:W-:-:S04]  /*bc90*/  FFMA R15, R15, R14, R15 ;  /* 0x0000000e0f0f7223 */ /* 0x000fc8000000000f */
[----:B------:R-:W-:-:S04]  /*bca0*/  FFMA R14, R6, R15, RZ ;  /* 0x0000000f060e7223 */ /* 0x000fc800000000ff */
[----:B------:R-:W-:-:S04]  /*bcb0*/  FFMA R19, R17, R14, R6 ;  /* 0x0000000e11137223 */ /* 0x000fc80000000006 */
[----:B------:R-:W-:-:S04]  /*bcc0*/  FFMA R14, R15, R19, R14 ;  /* 0x000000130f0e7223 */ /* 0x000fc8000000000e */
[----:B------:R-:W-:-:S04]  /*bcd0*/  FFMA R17, R17, R14, R6 ;  /* 0x0000000e11117223 */ /* 0x000fc80000000006 */
[----:B------:R-:W-:-:S05]  /*bce0*/  FFMA R6, R15, R17, R14 ;  /* 0x000000110f067223 */ /* 0x000fca000000000e */
[----:B------:R-:W-:-:S04]  /*bcf0*/  SHF.R.U32.HI R7, RZ, 0x17, R6 ;  /* 0x00000017ff077819 */ /* 0x000fc80000011606 */
[----:B------:R-:W-:-:S04]  /*bd00*/  LOP3.LUT R7, R7, 0xff, RZ, 0xc0, !PT ;  /* 0x000000ff07077812 */ /* 0x000fc800078ec0ff */
[----:B------:R-:W-:-:S04]  /*bd10*/  IADD3 R18, PT, PT, R7, R16, RZ ;  /* 0x0000001007127210 */ /* 0x000fc80007ffe0ff */
[----:B------:R-:W-:-:S04]  /*bd20*/  IADD3 R7, PT, PT, R18, -0x1, RZ ;  /* 0xffffffff12077810 */ /* 0x000fc80007ffe0ff */
[----:B------:R-:W-:-:S13]  /*bd30*/  ISETP.GE.U32.AND P0, PT, R7, 0xfe, PT ;  /* 0x000000fe0700780c */ /* 0x000fda0003f06070 */
[----:B------:R-:W-:Y:S05]  /*bd40*/  @!P0 BRA `(.L_x_197) ;  /* 0x0000000000808947 */ /* 0x000fea0003800000 */
[----:B------:R-:W-:-:S13]  /*bd50*/  ISETP.GT.AND P0, PT, R18, 0xfe, PT ;  /* 0x000000fe1200780c */ /* 0x000fda0003f04270 */
[----:B------:R-:W-:Y:S05]  /*bd60*/  @P0 BRA `(.L_x_198) ;  /* 0x00000000006c0947 */ /* 0x000fea0003800000 */
[----:B------:R-:W-:-:S13]  /*bd70*/  ISETP.GE.AND P0, PT, R18, 0x1, PT ;  /* 0x000000011200780c */ /* 0x000fda0003f06270 */
[----:B------:R-:W-:Y:S05]  /*bd80*/  @P0 BRA `(.L_x_199) ;  /* 0x0000000000740947 */ /* 0x000fea0003800000 */
[----:B------:R-:W-:Y:S02]  /*bd90*/  ISETP.GE.AND P0, PT, R18, -0x18, PT ;  /* 0xffffffe81200780c */ /* 0x000fe40003f06270 */
[----:B------:R-:W-:-:S11]  /*bda0*/  LOP3.LUT R6, R6, 0x80000000, RZ, 0xc0, !PT ;  /* 0x8000000006067812 */ /* 0x000fd600078ec0ff */
[----:B------:R-:W-:Y:S05]  /*bdb0*/  @!P0 BRA `(.L_x_199) ;  /* 0x0000000000688947 */ /* 0x000fea0003800000 */
[-CC-:B------:R-:W-:Y:S01]  /*bdc0*/  FFMA.RZ R7, R15, R17.reuse, R14.reuse ;  /* 0x000000110f077223 */ /* 0x180fe2000000c00e */
[C---:B------:R-:W-:Y:S02]  /*bdd0*/  IADD3 R16, PT, PT, R18.reuse, 0x20, RZ ;  /* 0x0000002012107810 */ /* 0x040fe40007ffe0ff */
[C---:B------:R-:W-:Y:S02]  /*bde0*/  ISETP.NE.AND P2, PT, R18.reuse, RZ, PT ;  /* 0x000000ff1200720c */ /* 0x040fe40003f45270 */
[----:B------:R-:W-:Y:S01]  /*bdf0*/  LOP3.LUT R13, R7, 0x7fffff, RZ, 0xc0, !PT ;  /* 0x007fffff070d7812 */ /* 0x000fe200078ec0ff */
[CCC-:B------:R-:W-:Y:S01]  /*be00*/  FFMA.RP R7, R15.reuse, R17.reuse, R14.reuse ;  /* 0x000000110f077223 */ /* 0x1c0fe2000000800e */
[----:B------:R-:W-:Y:S01]  /*be10*/  FFMA.RM R14, R15, R17, R14 ;  /* 0x000000110f0e7223 */ /* 0x000fe2000000400e */
[----:B------:R-:W-:Y:S02]  /*be20*/  ISETP.NE.AND P1, PT, R18, RZ, PT ;  /* 0x000000ff1200720c */ /* 0x000fe40003f25270 */
[----:B------:R-:W-:-:S02]  /*be30*/  LOP3.LUT R13, R13, 0x800000, RZ, 0xfc, !PT ;  /* 0x008000000d0d7812 */ /* 0x000fc400078efcff */
[----:B------:R-:W-:Y:S02]  /*be40*/  IADD3 R15, PT, PT, -R18, RZ, RZ ;  /* 0x000000ff120f7210 */ /* 0x000fe40007ffe1ff */
[----:B------:R-:W-:Y:S02]  /*be50*/  SHF.L.U32 R16, R13, R16, RZ ;  /* 0x000000100d107219 */ /* 0x000fe400000006ff */
[----:B------:R-:W-:Y:S02]  /*be60*/  FSETP.NEU.FTZ.AND P0, PT, R7, R14, PT ;  /* 0x0000000e0700720b */ /* 0x000fe40003f1d000 */
[----:B------:R-:W-:Y:S02]  /*be70*/  SEL R14, R15, RZ, P2 ;  /* 0x000000ff0f0e7207 */ /* 0x000fe40001000000 */
[----:B------:R-:W-:Y:S02]  /*be80*/  ISETP.NE.AND P1, PT, R16, RZ, P1 ;  /* 0x000000ff1000720c */ /* 0x000fe40000f25270 */
[----:B------:R-:W-:-:S02]  /*be90*/  SHF.R.U32.HI R14, RZ, R14, R13 ;  /* 0x0000000eff0e7219 */ /* 0x000fc4000001160d */
[----:B------:R-:W-:Y:S02]  /*bea0*/  PLOP3.LUT P0, PT, P0, P1, PT, 0xf8, 0x8f ;  /* 0x00000000008f781c */ /* 0x000fe40000703f70 */
[----:B------:R-:W-:Y:S02]  /*beb0*/  SHF.R.U32.HI R16, RZ, 0x1, R14 ;  /* 0x00000001ff107819 */ /* 0x000fe4000001160e */
[----:B------:R-:W-:-:S04]  /*bec0*/  SEL R7, RZ, 0x1, !P0 ;  /* 0x00000001ff077807 */ /* 0x000fc80004000000 */
[----:B------:R-:W-:-:S04]  /*bed0*/  LOP3.LUT R7, R7, 0x1, R16, 0xf8, !PT ;  /* 0x0000000107077812 */ /* 0x000fc800078ef810 */
[----:B------:R-:W-:-:S04]  /*bee0*/  LOP3.LUT R7, R7, R14, RZ, 0xc0, !PT ;  /* 0x0000000e07077212 */ /* 0x000fc800078ec0ff */
[----:B------:R-:W-:-:S04]  /*bef0*/  IADD3 R7, PT, PT, R16, R7, RZ ;  /* 0x0000000710077210 */ /* 0x000fc80007ffe0ff */
[----:B------:R-:W-:Y:S01]  /*bf00*/  LOP3.LUT R6, R7, R6, RZ, 0xfc, !PT ;  /* 0x0000000607067212 */ /* 0x000fe200078efcff */
[----:B------:R-:W-:Y:S06]  /*bf10*/  BRA `(.L_x_199) ;  /* 0x0000000000107947 */ /* 0x000fec0003800000 */
.L_x_198:
[----:B------:R-:W-:-:S04]  /*bf20*/  LOP3.LUT R6, R6, 0x80000000, RZ, 0xc0, !PT ;  /* 0x8000000006067812 */ /* 0x000fc800078ec0ff */
[----:B------:R-:W-:Y:S01]  /*bf30*/  LOP3.LUT R6, R6, 0x7f800000, RZ, 0xfc, !PT ;  /* 0x7f80000006067812 */ /* 0x000fe200078efcff */
[----:B------:R-:W-:Y:S06]  /*bf40*/  BRA `(.L_x_199) ;  /* 0x0000000000047947 */ /* 0x000fec0003800000 */
.L_x_197:
[----:B------:R-:W-:-:S07]  /*bf50*/  LEA R6, R16, R6, 0x17 ;  /* 0x0000000610067211 */ /* 0x000fce00078eb8ff */
.L_x_199:
[----:B------:R-:W-:Y:S05]  /*bf60*/  BSYNC.RECONVERGENT B1 ;  /* 0x0000000000017941 */ /* 0x000fea0003800200 */
.L_x_196:
[----:B------:R-:W-:Y:S05]  /*bf70*/  BRA `(.L_x_200) ;  /* 0x0000000000207947 */ /* 0x000fea0003800000 */
.L_x_195:
[----:B------:R-:W-:-:S04]  /*bf80*/  LOP3.LUT R6, R15, 0x80000000, R6, 0x48, !PT ;  /* 0x800000000f067812 */ /* 0x000fc800078e4806 */
[----:B------:R-:W-:Y:S01]  /*bf90*/  LOP3.LUT R6, R6, 0x7f800000, RZ, 0xfc, !PT ;  /* 0x7f80000006067812 */ /* 0x000fe200078efcff */
[----:B------:R-:W-:Y:S06]  /*bfa0*/  BRA `(.L_x_200) ;  /* 0x0000000000147947 */ /* 0x000fec0003800000 */
.L_x_194:
[----:B------:R-:W-:Y:S01]  /*bfb0*/  LOP3.LUT R6, R15, 0x80000000, R6, 0x48, !PT ;  /* 0x800000000f067812 */ /* 0x000fe200078e4806 */
[----:B------:R-:W-:Y:S06]  /*bfc0*/  BRA `(.L_x_200) ;  /* 0x00000000000c7947 */ /* 0x000fec0003800000 */
.L_x_193:
[----:B------:R-:W0:Y:S01]  /*bfd0*/  MUFU.RSQ R6, -QNAN ;  /* 0xffc0000000067908 */ /* 0x000e220000001400 */
[----:B------:R-:W-:Y:S05]  /*bfe0*/  BRA `(.L_x_200) ;  /* 0x0000000000047947 */ /* 0x000fea0003800000 */
.L_x_192:
[----:B------:R-:W-:-:S07]  /*bff0*/  FADD.FTZ R6, R6, R38 ;  /* 0x0000002606067221 */ /* 0x000fce0000010000 */
.L_x_200:
[----:B------:R-:W-:Y:S05]  /*c000*/  BSYNC.RECONVERGENT B0 ;  /* 0x0000000000007941 */ /* 0x000fea0003800200 */
.L_x_190:
[----:B------:R-:W-:Y:S01]  /*c010*/  HFMA2 R7, -RZ, RZ, 0, 0 ;  /* 0x00000000ff077431 */ /* 0x000fe200000001ff */
[----:B0-----:R-:W-:Y:S02]  /*c020*/  MOV R13, R6 ;  /* 0x00000006000d7202 */ /* 0x001fe40000000f00 */
[----:B------:R-:W-:-:S04]  /*c030*/  MOV R6, R12 ;  /* 0x0000000c00067202 */ /* 0x000fc80000000f00 */
[----:B------:R-:W-:Y:S05]  /*c040*/  RET.REL.NODEC R6 `(_Z37flash3_fused_attention_fp16_kernel_v2PK6__halfS1_S1_PS_iiiiif) ;  /* 0xffffff3c06ec7950 */ /* 0x000fea0003c3ffff */
.L_x_201:
[----:B------:R-:W-:-:S00]  /*c050*/  BRA `(.L_x_201) ;  /* 0xfffffffc00fc7947 */ /* 0x000fc0000383ffff */
[----:B------:R-:W-:-:S00]  /*c060*/  NOP ;  /* 0x0000000000007918 */ /* 0x000fc00000000000 */
        /* <DEDUP_REMOVED lines=9> */
.L_x_202:


//--------------------- .nv.shared._Z37flash3_fused_attention_fp16_kernel_v2PK6__halfS1_S1_PS_iiiiif --------------------------
	.section	.nv.shared._Z37flash3_fused_attention_fp16_kernel_v2PK6__halfS1_S1_PS_iiiiif,"aw",@nobits
	.sectionflags	@""
	.align	16
	.zero		1024


//--------------------- .nv.shared.reserved.0     --------------------------
	.section	.nv.shared.reserved.0,"aw",@nobits
	.weak		__nv_reservedSMEM_offset_0_alias
	.size		__nv_reservedSMEM_offset_0_alias, 0, 64
	.other		__nv_reservedSMEM_offset_0_alias,@"STO_CUDA_RESERVED_SHARED STV_DEFAULT"
__nv_reservedSMEM_offset_0_alias:
	.zero		0
	.zero		64


//--------------------- .nv.constant0._Z37flash3_fused_attention_fp16_kernel_v2PK6__halfS1_S1_PS_iiiiif --------------------------
	.section	.nv.constant0._Z37flash3_fused_attention_fp16_kernel_v2PK6__halfS1_S1_PS_iiiiif,"a",@progbits
	.sectionflags	@""
	.align	4
.nv.constant0._Z37flash3_fused_attention_fp16_kernel_v2PK6__halfS1_S1_PS_iiiiif:
	.zero		952


//--------------------- SYMBOLS --------------------------

	.type		.nv.reservedSmem.offset0,@object
	.size		.nv.reservedSmem.offset0,0x4
	.type		.nv.reservedSmem.cap,@object
	.size		.nv.reservedSmem.cap,0x4
